//
// Generated by NVIDIA NVVM Compiler
//
// Compiler Build ID: CL-36424714
// Cuda compilation tools, release 13.0, V13.0.88
// Based on NVVM 20.0.0
//

.version 9.0
.target sm_100
.address_size 64

	// .globl	Run

.visible .entry Run(
	.param .u32 Run_param_0,
	.param .u32 Run_param_1,
	.param .u32 Run_param_2,
	.param .u32 Run_param_3,
	.param .u32 Run_param_4,
	.param .u64 .ptr .align 1 Run_param_5,
	.param .u32 Run_param_6,
	.param .u32 Run_param_7,
	.param .u32 Run_param_8,
	.param .u64 .ptr .align 1 Run_param_9,
	.param .u32 Run_param_10,
	.param .u32 Run_param_11,
	.param .u32 Run_param_12,
	.param .u64 .ptr .align 1 Run_param_13
)
{
	.reg .pred 	%p<94>;
	.reg .b32 	%r<167>;
	.reg .b64 	%rd<63>;
	.reg .b64 	%fd<99>;

	ld.param.u32 	%r75, [Run_param_0];
	ld.param.u32 	%r76, [Run_param_1];
	ld.param.u32 	%r77, [Run_param_2];
	ld.param.u32 	%r78, [Run_param_3];
	ld.param.u32 	%r79, [Run_param_4];
	ld.param.u32 	%r80, [Run_param_6];
	ld.param.u32 	%r81, [Run_param_7];
	ld.param.u32 	%r82, [Run_param_8];
	ld.param.u64 	%rd20, [Run_param_9];
	ld.param.u32 	%r83, [Run_param_10];
	ld.param.u32 	%r84, [Run_param_11];
	ld.param.u32 	%r85, [Run_param_12];
	ld.param.u64 	%rd21, [Run_param_13];
	cvta.to.global.u64 	%rd1, %rd20;
	cvta.to.global.u64 	%rd2, %rd21;
	mov.u32 	%r86, %ctaid.x;
	mov.u32 	%r87, %ntid.x;
	mov.u32 	%r88, %tid.x;
	mad.lo.s32 	%r89, %r86, %r87, %r88;
	mul.lo.s32 	%r90, %r77, %r77;
	mul.lo.s32 	%r91, %r79, %r90;
	div.s32 	%r1, %r89, %r91;
	mul.lo.s32 	%r92, %r1, %r91;
	sub.s32 	%r93, %r89, %r92;
	div.s32 	%r2, %r93, %r90;
	mul.lo.s32 	%r94, %r2, %r90;
	sub.s32 	%r95, %r93, %r94;
	div.s32 	%r3, %r95, %r77;
	mul.lo.s32 	%r96, %r3, %r77;
	sub.s32 	%r4, %r95, %r96;
	setp.ge.s32 	%p2, %r2, %r79;
	setp.ge.s32 	%p3, %r1, %r85;
	or.pred  	%p4, %p3, %p2;
	@%p4 bra 	$L__BB0_45;
	mov.f64 	%fd77, 0d0000000000000000;
	min.s32 	%r97, %r84, %r83;
	setp.lt.s32 	%p5, %r97, 1;
	@%p5 bra 	$L__BB0_44;
	and.b32  	%r5, %r83, 7;
	and.b32  	%r6, %r83, 3;
	and.b32  	%r7, %r83, 2147483640;
	and.b32  	%r8, %r83, 1;
	neg.s32 	%r9, %r7;
	add.s32 	%r99, %r4, %r76;
	sub.s32 	%r10, %r99, %r75;
	mul.lo.s32 	%r100, %r82, %r76;
	shl.b32 	%r11, %r100, 3;
	shl.b32 	%r101, %r76, 1;
	add.s32 	%r102, %r4, %r101;
	sub.s32 	%r12, %r102, %r75;
	mad.lo.s32 	%r103, %r76, 3, %r4;
	sub.s32 	%r13, %r103, %r75;
	shl.b32 	%r104, %r76, 2;
	add.s32 	%r105, %r4, %r104;
	sub.s32 	%r14, %r105, %r75;
	mad.lo.s32 	%r106, %r76, 5, %r4;
	sub.s32 	%r15, %r106, %r75;
	mad.lo.s32 	%r107, %r76, 6, %r4;
	sub.s32 	%r16, %r107, %r75;
	mad.lo.s32 	%r108, %r76, 7, %r4;
	sub.s32 	%r17, %r108, %r75;
	sub.s32 	%r18, %r4, %r75;
	shl.b32 	%r19, %r76, 3;
	mul.lo.s32 	%r20, %r85, %r83;
	shl.b32 	%r21, %r85, 3;
	mov.f64 	%fd77, 0d0000000000000000;
	mov.b32 	%r152, 0;
	mul.wide.s32 	%rd51, %r85, 8;
$L__BB0_3:
	setp.lt.u32 	%p6, %r83, 8;
	mul.lo.s32 	%r23, %r152, %r83;
	mul.lo.s32 	%r110, %r152, %r76;
	sub.s32 	%r111, %r110, %r75;
	add.s32 	%r112, %r111, %r3;
	setp.gt.s32 	%p7, %r112, -1;
	setp.lt.s32 	%p8, %r112, %r81;
	and.pred  	%p1, %p7, %p8;
	mul.lo.s32 	%r24, %r112, %r80;
	mov.b32 	%r165, 0;
	@%p6 bra 	$L__BB0_22;
	add.s32 	%r113, %r10, %r24;
	mad.lo.s32 	%r162, %r82, %r113, %r2;
	add.s32 	%r114, %r12, %r24;
	mad.lo.s32 	%r161, %r82, %r114, %r2;
	add.s32 	%r115, %r13, %r24;
	mad.lo.s32 	%r160, %r82, %r115, %r2;
	add.s32 	%r116, %r14, %r24;
	mad.lo.s32 	%r159, %r82, %r116, %r2;
	add.s32 	%r117, %r15, %r24;
	mad.lo.s32 	%r158, %r82, %r117, %r2;
	add.s32 	%r118, %r16, %r24;
	mad.lo.s32 	%r157, %r82, %r118, %r2;
	add.s32 	%r119, %r17, %r24;
	mad.lo.s32 	%r156, %r82, %r119, %r2;
	add.s32 	%r120, %r18, %r24;
	mad.lo.s32 	%r155, %r82, %r120, %r2;
	mad.lo.s32 	%r153, %r20, %r152, %r1;
	mov.u32 	%r154, %r18;
	mov.u32 	%r163, %r9;
$L__BB0_5:
	.pragma "nounroll";
	mul.wide.s32 	%rd22, %r153, 8;
	add.s64 	%rd3, %rd2, %rd22;
	setp.gt.s32 	%p9, %r154, -1;
	setp.lt.s32 	%p10, %r154, %r80;
	and.pred  	%p11, %p9, %p10;
	and.pred  	%p12, %p1, %p11;
	not.pred 	%p13, %p12;
	@%p13 bra 	$L__BB0_7;
	ld.global.nc.f64 	%fd43, [%rd3];
	mul.wide.s32 	%rd23, %r155, 8;
	add.s64 	%rd24, %rd1, %rd23;
	ld.global.nc.f64 	%fd44, [%rd24];
	fma.rn.f64 	%fd77, %fd43, %fd44, %fd77;
$L__BB0_7:
	add.s64 	%rd5, %rd3, %rd51;
	add.s32 	%r45, %r76, %r154;
	setp.gt.s32 	%p14, %r45, -1;
	setp.lt.s32 	%p15, %r45, %r80;
	and.pred  	%p16, %p14, %p15;
	and.pred  	%p17, %p1, %p16;
	not.pred 	%p18, %p17;
	@%p18 bra 	$L__BB0_9;
	ld.global.nc.f64 	%fd45, [%rd5];
	mul.wide.s32 	%rd25, %r162, 8;
	add.s64 	%rd26, %rd1, %rd25;
	ld.global.nc.f64 	%fd46, [%rd26];
	fma.rn.f64 	%fd77, %fd45, %fd46, %fd77;
$L__BB0_9:
	add.s64 	%rd6, %rd5, %rd51;
	add.s32 	%r46, %r76, %r45;
	setp.gt.s32 	%p19, %r46, -1;
	setp.lt.s32 	%p20, %r46, %r80;
	and.pred  	%p21, %p19, %p20;
	and.pred  	%p22, %p1, %p21;
	not.pred 	%p23, %p22;
	@%p23 bra 	$L__BB0_11;
	ld.global.nc.f64 	%fd47, [%rd6];
	mul.wide.s32 	%rd27, %r161, 8;
	add.s64 	%rd28, %rd1, %rd27;
	ld.global.nc.f64 	%fd48, [%rd28];
	fma.rn.f64 	%fd77, %fd47, %fd48, %fd77;
$L__BB0_11:
	add.s64 	%rd7, %rd6, %rd51;
	add.s32 	%r47, %r76, %r46;
	setp.gt.s32 	%p24, %r47, -1;
	setp.lt.s32 	%p25, %r47, %r80;
	and.pred  	%p26, %p24, %p25;
	and.pred  	%p27, %p1, %p26;
	not.pred 	%p28, %p27;
	@%p28 bra 	$L__BB0_13;
	ld.global.nc.f64 	%fd49, [%rd7];
	mul.wide.s32 	%rd29, %r160, 8;
	add.s64 	%rd30, %rd1, %rd29;
	ld.global.nc.f64 	%fd50, [%rd30];
	fma.rn.f64 	%fd77, %fd49, %fd50, %fd77;
$L__BB0_13:
	add.s64 	%rd8, %rd7, %rd51;
	add.s32 	%r48, %r76, %r47;
	setp.gt.s32 	%p29, %r48, -1;
	setp.lt.s32 	%p30, %r48, %r80;
	and.pred  	%p31, %p29, %p30;
	and.pred  	%p32, %p1, %p31;
	not.pred 	%p33, %p32;
	@%p33 bra 	$L__BB0_15;
	ld.global.nc.f64 	%fd51, [%rd8];
	mul.wide.s32 	%rd31, %r159, 8;
	add.s64 	%rd32, %rd1, %rd31;
	ld.global.nc.f64 	%fd52, [%rd32];
	fma.rn.f64 	%fd77, %fd51, %fd52, %fd77;
$L__BB0_15:
	add.s64 	%rd9, %rd8, %rd51;
	add.s32 	%r49, %r76, %r48;
	setp.gt.s32 	%p34, %r49, -1;
	setp.lt.s32 	%p35, %r49, %r80;
	and.pred  	%p36, %p34, %p35;
	and.pred  	%p37, %p1, %p36;
	not.pred 	%p38, %p37;
	@%p38 bra 	$L__BB0_17;
	ld.global.nc.f64 	%fd53, [%rd9];
	mul.wide.s32 	%rd33, %r158, 8;
	add.s64 	%rd34, %rd1, %rd33;
	ld.global.nc.f64 	%fd54, [%rd34];
	fma.rn.f64 	%fd77, %fd53, %fd54, %fd77;
$L__BB0_17:
	add.s64 	%rd10, %rd9, %rd51;
	add.s32 	%r50, %r76, %r49;
	setp.gt.s32 	%p39, %r50, -1;
	setp.lt.s32 	%p40, %r50, %r80;
	and.pred  	%p41, %p39, %p40;
	and.pred  	%p42, %p1, %p41;
	not.pred 	%p43, %p42;
	@%p43 bra 	$L__BB0_19;
	ld.global.nc.f64 	%fd55, [%rd10];
	mul.wide.s32 	%rd35, %r157, 8;
	add.s64 	%rd36, %rd1, %rd35;
	ld.global.nc.f64 	%fd56, [%rd36];
	fma.rn.f64 	%fd77, %fd55, %fd56, %fd77;
$L__BB0_19:
	add.s64 	%rd11, %rd10, %rd51;
	add.s32 	%r121, %r76, %r50;
	setp.gt.s32 	%p44, %r121, -1;
	setp.lt.s32 	%p45, %r121, %r80;
	and.pred  	%p46, %p44, %p45;
	and.pred  	%p47, %p1, %p46;
	not.pred 	%p48, %p47;
	@%p48 bra 	$L__BB0_21;
	ld.global.nc.f64 	%fd57, [%rd11];
	mul.wide.s32 	%rd37, %r156, 8;
	add.s64 	%rd38, %rd1, %rd37;
	ld.global.nc.f64 	%fd58, [%rd38];
	fma.rn.f64 	%fd77, %fd57, %fd58, %fd77;
$L__BB0_21:
	add.s32 	%r163, %r163, 8;
	add.s32 	%r162, %r162, %r11;
	add.s32 	%r161, %r161, %r11;
	add.s32 	%r160, %r160, %r11;
	add.s32 	%r159, %r159, %r11;
	add.s32 	%r158, %r158, %r11;
	add.s32 	%r157, %r157, %r11;
	add.s32 	%r156, %r156, %r11;
	add.s32 	%r155, %r155, %r11;
	add.s32 	%r154, %r154, %r19;
	add.s32 	%r153, %r153, %r21;
	setp.ne.s32 	%p49, %r163, 0;
	mov.u32 	%r165, %r7;
	@%p49 bra 	$L__BB0_5;
$L__BB0_22:
	setp.eq.s32 	%p50, %r5, 0;
	@%p50 bra 	$L__BB0_43;
	add.s32 	%r122, %r5, -1;
	setp.lt.u32 	%p51, %r122, 3;
	@%p51 bra 	$L__BB0_33;
	add.s32 	%r123, %r165, %r23;
	mad.lo.s32 	%r124, %r123, %r85, %r1;
	mul.wide.s32 	%rd39, %r124, 8;
	add.s64 	%rd12, %rd2, %rd39;
	mul.lo.s32 	%r125, %r165, %r76;
	sub.s32 	%r126, %r125, %r75;
	add.s32 	%r63, %r126, %r4;
	setp.gt.s32 	%p52, %r63, -1;
	setp.lt.s32 	%p53, %r63, %r80;
	and.pred  	%p54, %p52, %p53;
	and.pred  	%p56, %p1, %p54;
	not.pred 	%p57, %p56;
	@%p57 bra 	$L__BB0_26;
	ld.global.nc.f64 	%fd60, [%rd12];
	add.s32 	%r127, %r63, %r24;
	mad.lo.s32 	%r128, %r127, %r82, %r2;
	mul.wide.s32 	%rd40, %r128, 8;
	add.s64 	%rd41, %rd1, %rd40;
	ld.global.nc.f64 	%fd61, [%rd41];
	fma.rn.f64 	%fd77, %fd60, %fd61, %fd77;
$L__BB0_26:
	add.s64 	%rd14, %rd12, %rd51;
	add.s32 	%r64, %r63, %r76;
	setp.gt.s32 	%p58, %r64, -1;
	setp.lt.s32 	%p59, %r64, %r80;
	and.pred  	%p60, %p58, %p59;
	and.pred  	%p61, %p1, %p60;
	not.pred 	%p62, %p61;
	@%p62 bra 	$L__BB0_28;
	ld.global.nc.f64 	%fd62, [%rd14];
	add.s32 	%r129, %r64, %r24;
	mad.lo.s32 	%r130, %r129, %r82, %r2;
	mul.wide.s32 	%rd42, %r130, 8;
	add.s64 	%rd43, %rd1, %rd42;
	ld.global.nc.f64 	%fd63, [%rd43];
	fma.rn.f64 	%fd77, %fd62, %fd63, %fd77;
$L__BB0_28:
	add.s64 	%rd15, %rd14, %rd51;
	add.s32 	%r65, %r64, %r76;
	setp.gt.s32 	%p63, %r65, -1;
	setp.lt.s32 	%p64, %r65, %r80;
	and.pred  	%p65, %p63, %p64;
	and.pred  	%p66, %p1, %p65;
	not.pred 	%p67, %p66;
	@%p67 bra 	$L__BB0_30;
	ld.global.nc.f64 	%fd64, [%rd15];
	add.s32 	%r131, %r65, %r24;
	mad.lo.s32 	%r132, %r131, %r82, %r2;
	mul.wide.s32 	%rd44, %r132, 8;
	add.s64 	%rd45, %rd1, %rd44;
	ld.global.nc.f64 	%fd65, [%rd45];
	fma.rn.f64 	%fd77, %fd64, %fd65, %fd77;
$L__BB0_30:
	add.s64 	%rd16, %rd15, %rd51;
	add.s32 	%r66, %r65, %r76;
	setp.gt.s32 	%p68, %r66, -1;
	setp.lt.s32 	%p69, %r66, %r80;
	and.pred  	%p70, %p68, %p69;
	and.pred  	%p71, %p1, %p70;
	not.pred 	%p72, %p71;
	@%p72 bra 	$L__BB0_32;
	ld.global.nc.f64 	%fd66, [%rd16];
	add.s32 	%r133, %r66, %r24;
	mad.lo.s32 	%r134, %r133, %r82, %r2;
	mul.wide.s32 	%rd46, %r134, 8;
	add.s64 	%rd47, %rd1, %rd46;
	ld.global.nc.f64 	%fd67, [%rd47];
	fma.rn.f64 	%fd77, %fd66, %fd67, %fd77;
$L__BB0_32:
	add.s32 	%r165, %r165, 4;
$L__BB0_33:
	setp.eq.s32 	%p73, %r6, 0;
	@%p73 bra 	$L__BB0_43;
	setp.eq.s32 	%p74, %r6, 1;
	@%p74 bra 	$L__BB0_40;
	add.s32 	%r135, %r165, %r23;
	mad.lo.s32 	%r136, %r135, %r85, %r1;
	mul.wide.s32 	%rd48, %r136, 8;
	add.s64 	%rd17, %rd2, %rd48;
	mul.lo.s32 	%r137, %r165, %r76;
	sub.s32 	%r138, %r137, %r75;
	add.s32 	%r69, %r138, %r4;
	setp.gt.s32 	%p75, %r69, -1;
	setp.lt.s32 	%p76, %r69, %r80;
	and.pred  	%p77, %p75, %p76;
	and.pred  	%p79, %p1, %p77;
	not.pred 	%p80, %p79;
	@%p80 bra 	$L__BB0_37;
	ld.global.nc.f64 	%fd69, [%rd17];
	add.s32 	%r139, %r69, %r24;
	mad.lo.s32 	%r140, %r139, %r82, %r2;
	mul.wide.s32 	%rd49, %r140, 8;
	add.s64 	%rd50, %rd1, %rd49;
	ld.global.nc.f64 	%fd70, [%rd50];
	fma.rn.f64 	%fd77, %fd69, %fd70, %fd77;
$L__BB0_37:
	add.s32 	%r70, %r69, %r76;
	setp.gt.s32 	%p81, %r70, -1;
	setp.lt.s32 	%p82, %r70, %r80;
	and.pred  	%p83, %p81, %p82;
	and.pred  	%p84, %p1, %p83;
	not.pred 	%p85, %p84;
	@%p85 bra 	$L__BB0_39;
	add.s64 	%rd52, %rd17, %rd51;
	ld.global.nc.f64 	%fd71, [%rd52];
	add.s32 	%r141, %r70, %r24;
	mad.lo.s32 	%r142, %r141, %r82, %r2;
	mul.wide.s32 	%rd53, %r142, 8;
	add.s64 	%rd54, %rd1, %rd53;
	ld.global.nc.f64 	%fd72, [%rd54];
	fma.rn.f64 	%fd77, %fd71, %fd72, %fd77;
$L__BB0_39:
	add.s32 	%r165, %r165, 2;
$L__BB0_40:
	setp.eq.s32 	%p86, %r8, 0;
	@%p86 bra 	$L__BB0_43;
	add.s32 	%r143, %r165, %r23;
	mad.lo.s32 	%r144, %r143, %r85, %r1;
	cvt.s64.s32 	%rd18, %r144;
	mul.lo.s32 	%r145, %r165, %r76;
	sub.s32 	%r146, %r145, %r75;
	add.s32 	%r73, %r146, %r4;
	setp.gt.s32 	%p87, %r73, -1;
	setp.lt.s32 	%p88, %r73, %r80;
	and.pred  	%p89, %p87, %p88;
	and.pred  	%p91, %p1, %p89;
	not.pred 	%p92, %p91;
	@%p92 bra 	$L__BB0_43;
	shl.b64 	%rd55, %rd18, 3;
	add.s64 	%rd56, %rd2, %rd55;
	ld.global.nc.f64 	%fd73, [%rd56];
	add.s32 	%r147, %r73, %r24;
	mad.lo.s32 	%r148, %r147, %r82, %r2;
	mul.wide.s32 	%rd57, %r148, 8;
	add.s64 	%rd58, %rd1, %rd57;
	ld.global.nc.f64 	%fd74, [%rd58];
	fma.rn.f64 	%fd77, %fd73, %fd74, %fd77;
$L__BB0_43:
	add.s32 	%r152, %r152, 1;
	setp.ne.s32 	%p93, %r152, %r84;
	@%p93 bra 	$L__BB0_3;
$L__BB0_44:
	ld.param.u64 	%rd62, [Run_param_5];
	mad.lo.s32 	%r149, %r1, %r78, %r3;
	mad.lo.s32 	%r150, %r149, %r77, %r4;
	mad.lo.s32 	%r151, %r150, %r79, %r2;
	cvta.to.global.u64 	%rd59, %rd62;
	mul.wide.s32 	%rd60, %r151, 8;
	add.s64 	%rd61, %rd59, %rd60;
	st.global.f64 	[%rd61], %fd77;
$L__BB0_45:
	ret;

}


// ===== COMPILED SASS (sm_100) =====

	.target	sm_100

	.elftype	@"ET_EXEC"


//--------------------- .note.nv.tkinfo           --------------------------
	.section	.note.nv.tkinfo,"",@"SHT_NOTE"
	.sectionflags	@"SHF_NOTE_NV_TKINFO"
	.tkinfo
        /*0018*/ 	.word	0x00000002
        /*0030*/ 	.string	""
        /*0030*/ 	.string	"ptxas"
        /*0030*/ 	.string	"Cuda compilation tools, release 13.0, V13.0.88"
        /*0030*/ 	.string	"Build cuda_13.0.r13.0/compiler.36424714_0"
        /*0030*/ 	.string	"-arch sm_100 -m 64 "



//--------------------- .note.nv.cuinfo           --------------------------
	.section	.note.nv.cuinfo,"",@"SHT_NOTE"
	.sectionflags	@"SHF_NOTE_NV_CUINFO"
        /*0018*/ 	.short	0x0002
        /*001a*/ 	.short	0x0064
        /*001c*/ 	.short	0x0082
	.zero		2


//--------------------- .nv.info                  --------------------------
	.section	.nv.info,"",@"SHT_CUDA_INFO"
	.align	4


	//----- nvinfo : EIATTR_REGCOUNT
	.align		4
        /*0000*/ 	.byte	0x04, 0x2f
        /*0002*/ 	.short	(.L_1 - .L_0)
	.align		4
.L_0:
        /*0004*/ 	.word	index@(Run)
        /*0008*/ 	.word	0x00000028


	//----- nvinfo : EIATTR_FRAME_SIZE
	.align		4
.L_1:
        /*000c*/ 	.byte	0x04, 0x11
        /*000e*/ 	.short	(.L_3 - .L_2)
	.align		4
.L_2:
        /*0010*/ 	.word	index@(Run)
        /*0014*/ 	.word	0x00000000


	//----- nvinfo : EIATTR_MIN_STACK_SIZE
	.align		4
.L_3:
        /*0018*/ 	.byte	0x04, 0x12
        /*001a*/ 	.short	(.L_5 - .L_4)
	.align		4
.L_4:
        /*001c*/ 	.word	index@(Run)
        /*0020*/ 	.word	0x00000000
.L_5:


//--------------------- .nv.compat                --------------------------
	.section	.nv.compat,"",@"SHT_CUDA_COMPAT_INFO"
	.align	4
        /*0000*/ 	.byte	0x02, 0x09, 0x00, 0x00, 0x02, 0x02, 0x01, 0x00, 0x02, 0x05, 0x05, 0x00, 0x03, 0x07, 0x01, 0x01
        /*0010*/ 	.byte	0x02, 0x03, 0x00, 0x00, 0x02, 0x06, 0x01, 0x00, 0x04, 0x0b, 0x08, 0x00, 0x01, 0x00, 0x00, 0x00
        /*0020*/ 	.byte	0x00, 0x00, 0x00, 0x00


//--------------------- .nv.info.Run              --------------------------
	.section	.nv.info.Run,"",@"SHT_CUDA_INFO"
	.sectionflags	@""
	.align	4


	//----- nvinfo : EIATTR_CUDA_API_VERSION
	.align		4
        /*0000*/ 	.byte	0x04, 0x37
        /*0002*/ 	.short	(.L_7 - .L_6)
.L_6:
        /*0004*/ 	.word	0x00000082


	//----- nvinfo : EIATTR_KPARAM_INFO
	.align		4
.L_7:
        /*0008*/ 	.byte	0x04, 0x17
        /*000a*/ 	.short	(.L_9 - .L_8)
.L_8:
        /*000c*/ 	.word	0x00000000
        /*0010*/ 	.short	0x000d
        /*0012*/ 	.short	0x0048
        /*0014*/ 	.byte	0x00, 0xf5, 0x21, 0x00


	//----- nvinfo : EIATTR_KPARAM_INFO
	.align		4
.L_9:
        /*0018*/ 	.byte	0x04, 0x17
        /*001a*/ 	.short	(.L_11 - .L_10)
.L_10:
        /*001c*/ 	.word	0x00000000
        /*0020*/ 	.short	0x000c
        /*0022*/ 	.short	0x0040
        /*0024*/ 	.byte	0x00, 0xf0, 0x11, 0x00


	//----- nvinfo : EIATTR_KPARAM_INFO
	.align		4
.L_11:
        /*0028*/ 	.byte	0x04, 0x17
        /*002a*/ 	.short	(.L_13 - .L_12)
.L_12:
        /*002c*/ 	.word	0x00000000
        /*0030*/ 	.short	0x000b
        /*0032*/ 	.short	0x003c
        /*0034*/ 	.byte	0x00, 0xf0, 0x11, 0x00


	//----- nvinfo : EIATTR_KPARAM_INFO
	.align		4
.L_13:
        /*0038*/ 	.byte	0x04, 0x17
        /*003a*/ 	.short	(.L_15 - .L_14)
.L_14:
        /*003c*/ 	.word	0x00000000
        /*0040*/ 	.short	0x000a
        /*0042*/ 	.short	0x0038
        /*0044*/ 	.byte	0x00, 0xf0, 0x11, 0x00


	//----- nvinfo : EIATTR_KPARAM_INFO
	.align		4
.L_15:
        /*0048*/ 	.byte	0x04, 0x17
        /*004a*/ 	.short	(.L_17 - .L_16)
.L_16:
        /*004c*/ 	.word	0x00000000
        /*0050*/ 	.short	0x0009
        /*0052*/ 	.short	0x0030
        /*0054*/ 	.byte	0x00, 0xf5, 0x21, 0x00


	//----- nvinfo : EIATTR_KPARAM_INFO
	.align		4
.L_17:
        /*0058*/ 	.byte	0x04, 0x17
        /*005a*/ 	.short	(.L_19 - .L_18)
.L_18:
        /*005c*/ 	.word	0x00000000
        /*0060*/ 	.short	0x0008
        /*0062*/ 	.short	0x0028
        /*0064*/ 	.byte	0x00, 0xf0, 0x11, 0x00


	//----- nvinfo : EIATTR_KPARAM_INFO
	.align		4
.L_19:
        /*0068*/ 	.byte	0x04, 0x17
        /*006a*/ 	.short	(.L_21 - .L_20)
.L_20:
        /*006c*/ 	.word	0x00000000
        /*0070*/ 	.short	0x0007
        /*0072*/ 	.short	0x0024
        /*0074*/ 	.byte	0x00, 0xf0, 0x11, 0x00


	//----- nvinfo : EIATTR_KPARAM_INFO
	.align		4
.L_21:
        /*0078*/ 	.byte	0x04, 0x17
        /*007a*/ 	.short	(.L_23 - .L_22)
.L_22:
        /*007c*/ 	.word	0x00000000
        /*0080*/ 	.short	0x0006
        /*0082*/ 	.short	0x0020
        /*0084*/ 	.byte	0x00, 0xf0, 0x11, 0x00


	//----- nvinfo : EIATTR_KPARAM_INFO
	.align		4
.L_23:
        /*0088*/ 	.byte	0x04, 0x17
        /*008a*/ 	.short	(.L_25 - .L_24)
.L_24:
        /*008c*/ 	.word	0x00000000
        /*0090*/ 	.short	0x0005
        /*0092*/ 	.short	0x0018
        /*0094*/ 	.byte	0x00, 0xf5, 0x21, 0x00


	//----- nvinfo : EIATTR_KPARAM_INFO
	.align		4
.L_25:
        /*0098*/ 	.byte	0x04, 0x17
        /*009a*/ 	.short	(.L_27 - .L_26)
.L_26:
        /*009c*/ 	.word	0x00000000
        /*00a0*/ 	.short	0x0004
        /*00a2*/ 	.short	0x0010
        /*00a4*/ 	.byte	0x00, 0xf0, 0x11, 0x00


	//----- nvinfo : EIATTR_KPARAM_INFO
	.align		4
.L_27:
        /*00a8*/ 	.byte	0x04, 0x17
        /*00aa*/ 	.short	(.L_29 - .L_28)
.L_28:
        /*00ac*/ 	.word	0x00000000
        /*00b0*/ 	.short	0x0003
        /*00b2*/ 	.short	0x000c
        /*00b4*/ 	.byte	0x00, 0xf0, 0x11, 0x00


	//----- nvinfo : EIATTR_KPARAM_INFO
	.align		4
.L_29:
        /*00b8*/ 	.byte	0x04, 0x17
        /*00ba*/ 	.short	(.L_31 - .L_30)
.L_30:
        /*00bc*/ 	.word	0x00000000
        /*00c0*/ 	.short	0x0002
        /*00c2*/ 	.short	0x0008
        /*00c4*/ 	.byte	0x00, 0xf0, 0x11, 0x00


	//----- nvinfo : EIATTR_KPARAM_INFO
	.align		4
.L_31:
        /*00c8*/ 	.byte	0x04, 0x17
        /*00ca*/ 	.short	(.L_33 - .L_32)
.L_32:
        /*00cc*/ 	.word	0x00000000
        /*00d0*/ 	.short	0x0001
        /*00d2*/ 	.short	0x0004
        /*00d4*/ 	.byte	0x00, 0xf0, 0x11, 0x00


	//----- nvinfo : EIATTR_KPARAM_INFO
	.align		4
.L_33:
        /*00d8*/ 	.byte	0x04, 0x17
        /*00da*/ 	.short	(.L_35 - .L_34)
.L_34:
        /*00dc*/ 	.word	0x00000000
        /*00e0*/ 	.short	0x0000
        /*00e2*/ 	.short	0x0000
        /*00e4*/ 	.byte	0x00, 0xf0, 0x11, 0x00


	//----- nvinfo : EIATTR_SPARSE_MMA_MASK
	.align		4
.L_35:
        /*00e8*/ 	.byte	0x03, 0x50
        /*00ea*/ 	.short	0x0000


	//----- nvinfo : EIATTR_MAXREG_COUNT
	.align		4
        /*00ec*/ 	.byte	0x03, 0x1b
        /*00ee*/ 	.short	0x00ff


	//----- nvinfo : EIATTR_MERCURY_ISA_VERSION
	.align		4
        /*00f0*/ 	.byte	0x03, 0x5f
        /*00f2*/ 	.short	0x0101


	//----- nvinfo : EIATTR_VRC_CTA_INIT_COUNT
	.align		4
        /*00f4*/ 	.byte	0x02, 0x4a
	.zero		1
	.zero		1


	//----- nvinfo : EIATTR_EXIT_INSTR_OFFSETS
	.align		4
        /*00f8*/ 	.byte	0x04, 0x1c
        /*00fa*/ 	.short	(.L_37 - .L_36)


	//   ....[0]....
.L_36:
        /*00fc*/ 	.word	0x00000520


	//   ....[1]....
        /*0100*/ 	.word	0x000018d0


	//----- nvinfo : EIATTR_CRS_STACK_SIZE
	.align		4
.L_37:
        /*0104*/ 	.byte	0x04, 0x1e
        /*0106*/ 	.short	(.L_39 - .L_38)
.L_38:
        /*0108*/ 	.word	0x00000000


	//----- nvinfo : EIATTR_CBANK_PARAM_SIZE
	.align		4
.L_39:
        /*010c*/ 	.byte	0x03, 0x19
        /*010e*/ 	.short	0x0050


	//----- nvinfo : EIATTR_PARAM_CBANK
	.align		4
        /*0110*/ 	.byte	0x04, 0x0a
        /*0112*/ 	.short	(.L_41 - .L_40)
	.align		4
.L_40:
        /*0114*/ 	.word	index@(.nv.constant0.Run)
        /*0118*/ 	.short	0x0380
        /*011a*/ 	.short	0x0050


	//----- nvinfo : EIATTR_SW_WAR
	.align		4
.L_41:
        /*011c*/ 	.byte	0x04, 0x36
        /*011e*/ 	.short	(.L_43 - .L_42)
.L_42:
        /*0120*/ 	.word	0x00000008
.L_43:


//--------------------- .nv.callgraph             --------------------------
	.section	.nv.callgraph,"",@"SHT_CUDA_CALLGRAPH"
	.align	4
	.sectionentsize	8
	.align		4
        /*0000*/ 	.word	0x00000000
	.align		4
        /*0004*/ 	.word	0xffffffff
	.align		4
        /*0008*/ 	.word	0x00000000
	.align		4
        /*000c*/ 	.word	0xfffffffe
	.align		4
        /*0010*/ 	.word	0x00000000
	.align		4
        /*0014*/ 	.word	0xfffffffd
	.align		4
        /*0018*/ 	.word	0x00000000
	.align		4
        /*001c*/ 	.word	0xfffffffc


//--------------------- .text.Run                 --------------------------
	.section	.text.Run,"ax",@progbits
	.align	128
        .global         Run
        .type           Run,@function
        .size           Run,(.L_x_9 - Run)
        .other          Run,@"STO_CUDA_ENTRY STV_DEFAULT"
Run:
.text.Run:
[----:B------:R-:W-:Y:S08]  /*0000*/  LDC R1, c[0x0][0x37c] ;  /* 0x0000df00ff017b82 */ /* 0x000ff00000000800 */
[----:B------:R-:W0:Y:S01]  /*0010*/  LDC R4, c[0x0][0x388] ;  /* 0x0000e200ff047b82 */ /* 0x000e220000000800 */
[----:B------:R-:W1:Y:S01]  /*0020*/  LDCU UR5, c[0x0][0x390] ;  /* 0x00007200ff0577ac */ /* 0x000e620008000800 */
[----:B------:R-:W2:Y:S01]  /*0030*/  S2R R9, SR_TID.X ;  /* 0x0000000000097919 */ /* 0x000ea20000002100 */
[----:B------:R-:W3:Y:S05]  /*0040*/  LDCU UR12, c[0x0][0x3c0] ;  /* 0x00007800ff0c77ac */ /* 0x000eea0008000800 */
[----:B------:R-:W2:Y:S08]  /*0050*/  S2UR UR4, SR_CTAID.X ;  /* 0x00000000000479c3 */ /* 0x000eb00000002500 */
[----:B------:R-:W2:Y:S01]  /*0060*/  LDC R2, c[0x0][0x360] ;  /* 0x0000d800ff027b82 */ /* 0x000ea20000000800 */
[-C--:B0-----:R-:W-:Y:S01]  /*0070*/  IMAD R3, R4, R4.reuse, RZ ;  /* 0x0000000404037224 */ /* 0x081fe200078e02ff */
[----:B------:R-:W-:-:S03]  /*0080*/  IABS R12, R4 ;  /* 0x00000004000c7213 */ /* 0x000fc60000000000 */
[----:B-1----:R-:W-:Y:S01]  /*0090*/  IMAD R5, R3, UR5, RZ ;  /* 0x0000000503057c24 */ /* 0x002fe2000f8e02ff */
[----:B------:R-:W-:-:S04]  /*00a0*/  IABS R10, R3 ;  /* 0x00000003000a7213 */ /* 0x000fc80000000000 */
[----:B------:R-:W-:-:S04]  /*00b0*/  IABS R11, R5 ;  /* 0x00000005000b7213 */ /* 0x000fc80000000000 */
[----:B------:R-:W0:Y:S01]  /*00c0*/  I2F.RP R0, R11 ;  /* 0x0000000b00007306 */ /* 0x000e220000209400 */
[----:B--2---:R-:W-:-:S07]  /*00d0*/  IMAD R2, R2, UR4, R9 ;  /* 0x0000000402027c24 */ /* 0x004fce000f8e0209 */
[----:B0-----:R-:W0:Y:S02]  /*00e0*/  MUFU.RCP R0, R0 ;  /* 0x0000000000007308 */ /* 0x001e240000001000 */
[----:B0-----:R-:W-:Y:S02]  /*00f0*/  IADD3 R6, PT, PT, R0, 0xffffffe, RZ ;  /* 0x0ffffffe00067810 */ /* 0x001fe40007ffe0ff */
[----:B------:R-:W-:-:S04]  /*0100*/  IABS R0, R5 ;  /* 0x0000000500007213 */ /* 0x000fc80000000000 */
[----:B------:R0:W1:Y:S02]  /*0110*/  F2I.FTZ.U32.TRUNC.NTZ R7, R6 ;  /* 0x0000000600077305 */ /* 0x000064000021f000 */
[----:B0-----:R-:W-:Y:S02]  /*0120*/  HFMA2 R6, -RZ, RZ, 0, 0 ;  /* 0x00000000ff067431 */ /* 0x001fe400000001ff */
[----:B-1----:R-:W-:-:S04]  /*0130*/  IMAD.MOV R8, RZ, RZ, -R7 ;  /* 0x000000ffff087224 */ /* 0x002fc800078e0a07 */
[----:B------:R-:W-:Y:S01]  /*0140*/  IMAD R9, R8, R11, RZ ;  /* 0x0000000b08097224 */ /* 0x000fe200078e02ff */
[----:B------:R-:W-:-:S03]  /*0150*/  IABS R8, R2 ;  /* 0x0000000200087213 */ /* 0x000fc60000000000 */
[----:B------:R-:W-:Y:S01]  /*0160*/  IMAD.HI.U32 R7, R7, R9, R6 ;  /* 0x0000000907077227 */ /* 0x000fe200078e0006 */
[----:B------:R-:W-:-:S03]  /*0170*/  IADD3 R6, PT, PT, RZ, -R0, RZ ;  /* 0x80000000ff067210 */ /* 0x000fc60007ffe0ff */
[----:B------:R-:W-:Y:S02]  /*0180*/  IMAD.MOV.U32 R9, RZ, RZ, R8 ;  /* 0x000000ffff097224 */ /* 0x000fe400078e0008 */
[----:B------:R-:W0:Y:S02]  /*0190*/  I2F.RP R8, R10 ;  /* 0x0000000a00087306 */ /* 0x000e240000209400 */
[----:B------:R-:W-:-:S04]  /*01a0*/  IMAD.HI.U32 R0, R7, R9, RZ ;  /* 0x0000000907007227 */ /* 0x000fc800078e00ff */
[----:B------:R-:W-:-:S05]  /*01b0*/  IMAD R6, R0, R6, R9 ;  /* 0x0000000600067224 */ /* 0x000fca00078e0209 */
[----:B------:R-:W-:Y:S01]  /*01c0*/  ISETP.GT.U32.AND P1, PT, R11, R6, PT ;  /* 0x000000060b00720c */ /* 0x000fe20003f24070 */
[----:B0-----:R-:W0:-:S12]  /*01d0*/  MUFU.RCP R8, R8 ;  /* 0x0000000800087308 */ /* 0x001e180000001000 */
[----:B------:R-:W-:Y:S02]  /*01e0*/  @!P1 IMAD.IADD R6, R6, 0x1, -R11 ;  /* 0x0000000106069824 */ /* 0x000fe400078e0a0b */
[----:B------:R-:W-:Y:S01]  /*01f0*/  @!P1 VIADD R0, R0, 0x1 ;  /* 0x0000000100009836 */ /* 0x000fe20000000000 */
[----:B------:R-:W-:Y:S02]  /*0200*/  ISETP.NE.AND P1, PT, R5, RZ, PT ;  /* 0x000000ff0500720c */ /* 0x000fe40003f25270 */
[----:B------:R-:W-:Y:S02]  /*0210*/  ISETP.GE.U32.AND P0, PT, R6, R11, PT ;  /* 0x0000000b0600720c */ /* 0x000fe40003f06070 */
[----:B------:R-:W-:-:S04]  /*0220*/  LOP3.LUT R6, R2, R5, RZ, 0x3c, !PT ;  /* 0x0000000502067212 */ /* 0x000fc800078e3cff */
[----:B------:R-:W-:Y:S02]  /*0230*/  ISETP.GE.AND P2, PT, R6, RZ, PT ;  /* 0x000000ff0600720c */ /* 0x000fe40003f46270 */
[----:B0-----:R-:W-:-:S04]  /*0240*/  IADD3 R6, PT, PT, R8, 0xffffffe, RZ ;  /* 0x0ffffffe08067810 */ /* 0x001fc80007ffe0ff */
[----:B------:R0:W1:Y:S01]  /*0250*/  F2I.FTZ.U32.TRUNC.NTZ R7, R6 ;  /* 0x0000000600077305 */ /* 0x000062000021f000 */
[----:B------:R-:W-:-:S06]  /*0260*/  @P0 IADD3 R0, PT, PT, R0, 0x1, RZ ;  /* 0x0000000100000810 */ /* 0x000fcc0007ffe0ff */
[----:B------:R-:W-:Y:S01]  /*0270*/  @!P2 IMAD.MOV R0, RZ, RZ, -R0 ;  /* 0x000000ffff00a224 */ /* 0x000fe200078e0a00 */
[----:B------:R-:W-:Y:S02]  /*0280*/  @!P1 LOP3.LUT R0, RZ, R5, RZ, 0x33, !PT ;  /* 0x00000005ff009212 */ /* 0x000fe400078e33ff */
[----:B0-----:R-:W-:-:S03]  /*0290*/  MOV R6, RZ ;  /* 0x000000ff00067202 */ /* 0x001fc60000000f00 */
[----:B------:R-:W-:Y:S01]  /*02a0*/  IMAD.MOV R8, RZ, RZ, -R0 ;  /* 0x000000ffff087224 */ /* 0x000fe200078e0a00 */
[----:B-1----:R-:W-:-:S03]  /*02b0*/  IADD3 R9, PT, PT, RZ, -R7, RZ ;  /* 0x80000007ff097210 */ /* 0x002fc60007ffe0ff */
[----:B------:R-:W-:Y:S01]  /*02c0*/  IMAD R14, R5, R8, R2 ;  /* 0x00000008050e7224 */ /* 0x000fe200078e0202 */
[----:B------:R-:W-:Y:S01]  /*02d0*/  IABS R8, R3 ;  /* 0x0000000300087213 */ /* 0x000fe20000000000 */
[----:B------:R-:W-:-:S03]  /*02e0*/  IMAD R5, R9, R10, RZ ;  /* 0x0000000a09057224 */ /* 0x000fc600078e02ff */
[----:B------:R-:W-:Y:S01]  /*02f0*/  IABS R2, R14 ;  /* 0x0000000e00027213 */ /* 0x000fe20000000000 */
[----:B------:R-:W-:-:S03]  /*0300*/  IMAD.HI.U32 R6, R7, R5, R6 ;  /* 0x0000000507067227 */ /* 0x000fc600078e0006 */
[----:B------:R-:W-:Y:S01]  /*0310*/  MOV R5, R2 ;  /* 0x0000000200057202 */ /* 0x000fe20000000f00 */
[----:B------:R-:W-:Y:S02]  /*0320*/  IMAD.MOV R7, RZ, RZ, -R8 ;  /* 0x000000ffff077224 */ /* 0x000fe400078e0a08 */
        /* <DEDUP_REMOVED lines=9> */
[----:B------:R-:W-:Y:S02]  /*03c0*/  LOP3.LUT R5, R14, R3, RZ, 0x3c, !PT ;  /* 0x000000030e057212 */ /* 0x000fe400078e3cff */
[----:B0-----:R-:W-:Y:S02]  /*03d0*/  IADD3 R6, PT, PT, R8, 0xffffffe, RZ ;  /* 0x0ffffffe08067810 */ /* 0x001fe40007ffe0ff */
[----:B------:R-:W-:-:S02]  /*03e0*/  ISETP.GE.AND P2, PT, R5, RZ, PT ;  /* 0x000000ff0500720c */ /* 0x000fc40003f46270 */
[----:B------:R0:W1:Y:S05]  /*03f0*/  F2I.FTZ.U32.TRUNC.NTZ R7, R6 ;  /* 0x0000000600077305 */ /* 0x00006a000021f000 */
[----:B------:R-:W-:Y:S01]  /*0400*/  @P0 IADD3 R2, PT, PT, R2, 0x1, RZ ;  /* 0x0000000102020810 */ /* 0x000fe20007ffe0ff */
[----:B0-----:R-:W-:-:S05]  /*0410*/  HFMA2 R6, -RZ, RZ, 0, 0 ;  /* 0x00000000ff067431 */ /* 0x001fca00000001ff */
[----:B------:R-:W-:Y:S01]  /*0420*/  @!P2 IMAD.MOV R2, RZ, RZ, -R2 ;  /* 0x000000ffff02a224 */ /* 0x000fe200078e0a02 */
[----:B------:R-:W-:Y:S02]  /*0430*/  @!P1 LOP3.LUT R2, RZ, R3, RZ, 0x33, !PT ;  /* 0x00000003ff029212 */ /* 0x000fe400078e33ff */
[----:B-1----:R-:W-:-:S03]  /*0440*/  IADD3 R5, PT, PT, RZ, -R7, RZ ;  /* 0x80000007ff057210 */ /* 0x002fc60007ffe0ff */
[----:B------:R-:W-:Y:S01]  /*0450*/  IMAD.MOV R8, RZ, RZ, -R2 ;  /* 0x000000ffff087224 */ /* 0x000fe200078e0a02 */
[----:B------:R-:W-:-:S03]  /*0460*/  ISETP.GE.AND P0, PT, R2, UR5, PT ;  /* 0x0000000502007c0c */ /* 0x000fc6000bf06270 */
[----:B------:R-:W-:Y:S01]  /*0470*/  IMAD R9, R3, R8, R14 ;  /* 0x0000000803097224 */ /* 0x000fe200078e020e */
[----:B---3--:R-:W-:Y:S01]  /*0480*/  ISETP.GE.OR P0, PT, R0, UR12, P0 ;  /* 0x0000000c00007c0c */ /* 0x008fe20008706670 */
[----:B------:R-:W-:-:S03]  /*0490*/  IMAD R3, R5, R12, RZ ;  /* 0x0000000c05037224 */ /* 0x000fc600078e02ff */
[----:B------:R-:W-:Y:S01]  /*04a0*/  IABS R5, R9 ;  /* 0x0000000900057213 */ /* 0x000fe20000000000 */
[----:B------:R-:W-:-:S06]  /*04b0*/  IMAD.HI.U32 R6, R7, R3, R6 ;  /* 0x0000000307067227 */ /* 0x000fcc00078e0006 */
[----:B------:R-:W-:-:S04]  /*04c0*/  IMAD.HI.U32 R3, R6, R5, RZ ;  /* 0x0000000506037227 */ /* 0x000fc800078e00ff */
[----:B------:R-:W-:-:S04]  /*04d0*/  IMAD.MOV R6, RZ, RZ, -R3 ;  /* 0x000000ffff067224 */ /* 0x000fc800078e0a03 */
[----:B------:R-:W-:-:S05]  /*04e0*/  IMAD R5, R12, R6, R5 ;  /* 0x000000060c057224 */ /* 0x000fca00078e0205 */
[----:B------:R-:W-:-:S13]  /*04f0*/  ISETP.GT.U32.AND P2, PT, R12, R5, PT ;  /* 0x000000050c00720c */ /* 0x000fda0003f44070 */
[----:B------:R-:W-:-:S04]  /*0500*/  @!P2 IADD3 R5, PT, PT, R5, -R12, RZ ;  /* 0x8000000c0505a210 */ /* 0x000fc80007ffe0ff */
[----:B------:R-:W-:Y:S01]  /*0510*/  ISETP.GE.U32.AND P1, PT, R5, R12, PT ;  /* 0x0000000c0500720c */ /* 0x000fe20003f26070 */
[----:B------:R-:W-:-:S12]  /*0520*/  @P0 EXIT ;  /* 0x000000000000094d */ /* 0x000fd80003800000 */
[----:B------:R-:W0:Y:S01]  /*0530*/  LDCU.64 UR6, c[0x0][0x3b8] ;  /* 0x00007700ff0677ac */ /* 0x000e220008000a00 */
[----:B------:R-:W-:Y:S01]  /*0540*/  LOP3.LUT R5, R9, R4, RZ, 0x3c, !PT ;  /* 0x0000000409057212 */ /* 0x000fe200078e3cff */
[----:B------:R-:W-:Y:S01]  /*0550*/  @!P2 VIADD R3, R3, 0x1 ;  /* 0x000000010303a836 */ /* 0x000fe20000000000 */
[----:B------:R-:W-:Y:S02]  /*0560*/  ISETP.NE.AND P0, PT, R4, RZ, PT ;  /* 0x000000ff0400720c */ /* 0x000fe40003f05270 */
[----:B------:R-:W-:Y:S02]  /*0570*/  CS2R R16, SRZ ;  /* 0x0000000000107805 */ /* 0x000fe4000001ff00 */
[----:B------:R-:W-:Y:S01]  /*0580*/  ISETP.GE.AND P3, PT, R5, RZ, PT ;  /* 0x000000ff0500720c */ /* 0x000fe20003f66270 */
[----:B------:R-:W1:Y:S01]  /*0590*/  LDCU.64 UR10, c[0x0][0x358] ;  /* 0x00006b00ff0a77ac */ /* 0x000e620008000a00 */
[----:B------:R-:W-:Y:S01]  /*05a0*/  @P1 IADD3 R3, PT, PT, R3, 0x1, RZ ;  /* 0x0000000103031810 */ /* 0x000fe20007ffe0ff */
[----:B0-----:R-:W-:-:S10]  /*05b0*/  UISETP.LT.AND UP0, UPT, UR7, UR6, UPT ;  /* 0x000000060700728c */ /* 0x001fd4000bf01270 */
[----:B------:R-:W-:Y:S01]  /*05c0*/  @!P3 IMAD.MOV R3, RZ, RZ, -R3 ;  /* 0x000000ffff03b224 */ /* 0x000fe200078e0a03 */
[----:B------:R-:W-:Y:S01]  /*05d0*/  @!P0 LOP3.LUT R3, RZ, R4, RZ, 0x33, !PT ;  /* 0x00000004ff038212 */ /* 0x000fe200078e33ff */
[----:B------:R-:W-:-:S03]  /*05e0*/  USEL UR4, UR7, UR6, UP0 ;  /* 0x0000000607047287 */ /* 0x000fc60008000000 */
[----:B------:R-:W-:Y:S01]  /*05f0*/  IADD3 R5, PT, PT, -R3, RZ, RZ ;  /* 0x000000ff03057210 */ /* 0x000fe20007ffe1ff */
[----:B------:R-:W-:-:S04]  /*0600*/  UISETP.GE.AND UP0, UPT, UR4, 0x1, UPT ;  /* 0x000000010400788c */ /* 0x000fc8000bf06270 */
[----:B------:R-:W-:-:S05]  /*0610*/  IMAD R4, R4, R5, R9 ;  /* 0x0000000504047224 */ /* 0x000fca00078e0209 */
[----:B-1----:R-:W-:Y:S05]  /*0620*/  BRA.U !UP0, `(.L_x_0) ;  /* 0x0000001108887547 */ /* 0x002fea000b800000 */
[----:B------:R-:W0:Y:S01]  /*0630*/  LDC.64 R12, c[0x0][0x380] ;  /* 0x0000e000ff0c7b82 */ /* 0x000e220000000a00 */
[----:B------:R-:W1:Y:S01]  /*0640*/  LDCU UR4, c[0x0][0x3a8] ;  /* 0x00007500ff0477ac */ /* 0x000e620008000800 */
[----:B------:R-:W-:Y:S01]  /*0650*/  CS2R R16, SRZ ;  /* 0x0000000000107805 */ /* 0x000fe2000001ff00 */
[----:B------:R-:W-:Y:S02]  /*0660*/  ULOP3.LUT UR5, UR6, 0x7ffffff8, URZ, 0xc0, !UPT ;  /* 0x7ffffff806057892 */ /* 0x000fe4000f8ec0ff */
[----:B------:R-:W-:Y:S01]  /*0670*/  UIMAD UR6, UR12, UR6, URZ ;  /* 0x000000060c0672a4 */ /* 0x000fe2000f8e02ff */
[C-C-:B0-----:R-:W-:Y:S01]  /*0680*/  IMAD R7, R13.reuse, 0x5, R4.reuse ;  /* 0x000000050d077824 */ /* 0x141fe200078e0204 */
[C---:B------:R-:W-:Y:S01]  /*0690*/  LEA R5, R13.reuse, R4, 0x2 ;  /* 0x000000040d057211 */ /* 0x040fe200078e10ff */
[C-C-:B------:R-:W-:Y:S02]  /*06a0*/  IMAD R9, R13.reuse, 0x6, R4.reuse ;  /* 0x000000060d097824 */ /* 0x140fe400078e0204 */
[----:B------:R-:W-:Y:S01]  /*06b0*/  IMAD R11, R13, 0x7, R4 ;  /* 0x000000070d0b7824 */ /* 0x000fe200078e0204 */
[-C--:B------:R-:W-:Y:S01]  /*06c0*/  IADD3 R6, PT, PT, R7, -R12.reuse, RZ ;  /* 0x8000000c07067210 */ /* 0x080fe20007ffe0ff */
[--C-:B------:R-:W-:Y:S01]  /*06d0*/  IMAD.IADD R5, R5, 0x1, -R12.reuse ;  /* 0x0000000105057824 */ /* 0x100fe200078e0a0c */
[----:B------:R-:W-:Y:S01]  /*06e0*/  IADD3 R7, PT, PT, R9, -R12, RZ ;  /* 0x8000000c09077210 */ /* 0x000fe20007ffe0ff */
[----:B------:R-:W-:Y:S01]  /*06f0*/  IMAD.IADD R8, R11, 0x1, -R12 ;  /* 0x000000010b087824 */ /* 0x000fe200078e0a0c */
[----:B------:R-:W-:Y:S01]  /*0700*/  MOV R11, RZ ;  /* 0x000000ff000b7202 */ /* 0x000fe20000000f00 */
[----:B-1----:R-:W-:-:S07]  /*0710*/  IMAD R9, R13, UR4, RZ ;  /* 0x000000040d097c24 */ /* 0x002fce000f8e02ff */
.L_x_7:
[----:B------:R-:W0:Y:S01]  /*0720*/  LDCU.64 UR8, c[0x0][0x380] ;  /* 0x00007000ff0877ac */ /* 0x000e220008000a00 */
[----:B------:R-:W1:Y:S01]  /*0730*/  LDCU UR7, c[0x0][0x3b8] ;  /* 0x00007700ff0777ac */ /* 0x000e620008000800 */
[----:B------:R-:W2:Y:S01]  /*0740*/  LDCU UR4, c[0x0][0x3a4] ;  /* 0x00007480ff0477ac */ /* 0x000ea20008000800 */
[----:B0-----:R-:W-:Y:S01]  /*0750*/  MOV R10, UR9 ;  /* 0x00000009000a7c02 */ /* 0x001fe20008000f00 */
[----:B-1----:R-:W-:-:S04]  /*0760*/  UISETP.GE.U32.AND UP0, UPT, UR7, 0x8, UPT ;  /* 0x000000080700788c */ /* 0x002fc8000bf06070 */
[----:B------:R-:W-:-:S04]  /*0770*/  IMAD R12, R11, R10, -UR8 ;  /* 0x800000080b0c7e24 */ /* 0x000fc8000f8e020a */
[----:B------:R-:W-:-:S05]  /*0780*/  IMAD.IADD R12, R3, 0x1, R12 ;  /* 0x00000001030c7824 */ /* 0x000fca00078e020c */
[----:B--2---:R-:W-:Y:S01]  /*0790*/  ISETP.GE.AND P0, PT, R12, UR4, PT ;  /* 0x000000040c007c0c */ /* 0x004fe2000bf06270 */
[----:B------:R-:W-:-:S03]  /*07a0*/  UMOV UR4, URZ ;  /* 0x000000ff00047c82 */ /* 0x000fc60008000000 */
[----:B------:R-:W-:Y:S01]  /*07b0*/  ISETP.GT.AND P0, PT, R12, -0x1, !P0 ;  /* 0xffffffff0c00780c */ /* 0x000fe20004704270 */
[----:B------:R-:W-:-:S12]  /*07c0*/  BRA.U !UP0, `(.L_x_1) ;  /* 0x0000000508f07547 */ /* 0x000fd8000b800000 */
[----:B------:R-:W0:Y:S01]  /*07d0*/  LDC.64 R14, c[0x0][0x380] ;  /* 0x0000e000ff0e7b82 */ /* 0x000e220000000a00 */
[----:B------:R-:W1:Y:S01]  /*07e0*/  LDCU UR7, c[0x0][0x3a0] ;  /* 0x00007400ff0777ac */ /* 0x000e620008000800 */
[----:B------:R-:W-:Y:S01]  /*07f0*/  IMAD R31, R11, UR6, R0 ;  /* 0x000000060b1f7c24 */ /* 0x000fe2000f8e0200 */
[----:B------:R-:W2:Y:S01]  /*0800*/  LDCU UR8, c[0x0][0x3a8] ;  /* 0x00007500ff0877ac */ /* 0x000ea20008000800 */
[----:B------:R-:W-:Y:S01]  /*0810*/  UIADD3 UR4, UPT, UPT, -UR5, URZ, URZ ;  /* 0x000000ff05047290 */ /* 0x000fe2000fffe1ff */
[----:B------:R-:W3:Y:S01]  /*0820*/  LDCU UR9, c[0x0][0x3a0] ;  /* 0x00007400ff0977ac */ /* 0x000ee20008000800 */
[C---:B-1----:R-:W-:Y:S02]  /*0830*/  IMAD R21, R12.reuse, UR7, R7 ;  /* 0x000000070c157c24 */ /* 0x042fe4000f8e0207 */
[----:B------:R-:W-:Y:S02]  /*0840*/  IMAD R23, R12, UR7, R8 ;  /* 0x000000070c177c24 */ /* 0x000fe4000f8e0208 */
[----:B--2---:R-:W-:Y:S01]  /*0850*/  IMAD R28, R21, UR8, R2 ;  /* 0x00000008151c7c24 */ /* 0x004fe2000f8e0202 */
[CC--:B0-----:R-:W-:Y:S01]  /*0860*/  LEA R13, R15.reuse, R4.reuse, 0x1 ;  /* 0x000000040f0d7211 */ /* 0x0c1fe200078e08ff */
[----:B------:R-:W-:Y:S01]  /*0870*/  IMAD R19, R15, 0x3, R4 ;  /* 0x000000030f137824 */ /* 0x000fe200078e0204 */
[----:B------:R-:W-:Y:S01]  /*0880*/  IADD3 R25, PT, PT, -R14, R4, R15 ;  /* 0x000000040e197210 */ /* 0x000fe20007ffe10f */
[----:B------:R-:W-:Y:S01]  /*0890*/  IMAD R30, R23, UR8, R2 ;  /* 0x00000008171e7c24 */ /* 0x000fe2000f8e0202 */
[-C--:B------:R-:W-:Y:S01]  /*08a0*/  IADD3 R27, PT, PT, R13, -R14.reuse, RZ ;  /* 0x8000000e0d1b7210 */ /* 0x080fe20007ffe0ff */
[----:B------:R-:W-:Y:S01]  /*08b0*/  IMAD.IADD R29, R19, 0x1, -R14 ;  /* 0x00000001131d7824 */ /* 0x000fe200078e0a0e */
[----:B------:R-:W-:Y:S01]  /*08c0*/  IADD3 R15, PT, PT, R4, -R14, RZ ;  /* 0x8000000e040f7210 */ /* 0x000fe20007ffe0ff */
[----:B------:R-:W-:-:S02]  /*08d0*/  IMAD R13, R12, UR7, R5 ;  /* 0x000000070c0d7c24 */ /* 0x000fc4000f8e0205 */
[C---:B------:R-:W-:Y:S02]  /*08e0*/  IMAD R19, R12.reuse, UR7, R6 ;  /* 0x000000070c137c24 */ /* 0x040fe4000f8e0206 */
[--C-:B------:R-:W-:Y:S02]  /*08f0*/  IMAD R32, R13, UR8, R2.reuse ;  /* 0x000000080d207c24 */ /* 0x100fe4000f8e0202 */
[----:B------:R-:W-:Y:S02]  /*0900*/  IMAD R26, R19, UR8, R2 ;  /* 0x00000008131a7c24 */ /* 0x000fe4000f8e0202 */
[C---:B------:R-:W-:Y:S02]  /*0910*/  IMAD R13, R12.reuse, UR7, R25 ;  /* 0x000000070c0d7c24 */ /* 0x040fe4000f8e0219 */
[C---:B------:R-:W-:Y:S02]  /*0920*/  IMAD R23, R12.reuse, UR7, R15 ;  /* 0x000000070c177c24 */ /* 0x040fe4000f8e020f */
[----:B------:R-:W-:-:S02]  /*0930*/  IMAD R19, R12, UR7, R27 ;  /* 0x000000070c137c24 */ /* 0x000fc4000f8e021b */
[----:B------:R-:W-:Y:S02]  /*0940*/  IMAD R21, R12, UR7, R29 ;  /* 0x000000070c157c24 */ /* 0x000fe4000f8e021d */
[--C-:B------:R-:W-:Y:S02]  /*0950*/  IMAD R13, R13, UR8, R2.reuse ;  /* 0x000000080d0d7c24 */ /* 0x100fe4000f8e0202 */
[--C-:B------:R-:W-:Y:S02]  /*0960*/  IMAD R14, R23, UR8, R2.reuse ;  /* 0x00000008170e7c24 */ /* 0x100fe4000f8e0202 */
[--C-:B------:R-:W-:Y:S02]  /*0970*/  IMAD R34, R19, UR8, R2.reuse ;  /* 0x0000000813227c24 */ /* 0x100fe4000f8e0202 */
[----:B---3--:R-:W-:-:S07]  /*0980*/  IMAD R36, R21, UR8, R2 ;  /* 0x0000000815247c24 */ /* 0x008fce000f8e0202 */
.L_x_2:
[C---:B------:R-:W-:Y:S01]  /*0990*/  ISETP.GE.AND P1, PT, R15.reuse, UR9, PT ;  /* 0x000000090f007c0c */ /* 0x040fe2000bf26270 */
[----:B------:R-:W0:Y:S03]  /*09a0*/  LDC.64 R18, c[0x0][0x3c8] ;  /* 0x0000f200ff127b82 */ /* 0x000e260000000a00 */
[----:B------:R-:W-:-:S04]  /*09b0*/  ISETP.GT.AND P1, PT, R15, -0x1, !P1 ;  /* 0xffffffff0f00780c */ /* 0x000fc80004f24270 */
[----:B------:R-:W-:Y:S01]  /*09c0*/  PLOP3.LUT P2, PT, P0, P1, PT, 0x80, 0x8 ;  /* 0x000000000008781c */ /* 0x000fe20000743070 */
[----:B------:R-:W1:Y:S08]  /*09d0*/  LDC R10, c[0x0][0x384] ;  /* 0x0000e100ff0a7b82 */ /* 0x000e700000000800 */
[----:B------:R-:W2:Y:S08]  /*09e0*/  LDC R29, c[0x0][0x3c0] ;  /* 0x0000f000ff1d7b82 */ /* 0x000eb00000000800 */
[----:B------:R-:W3:Y:S01]  /*09f0*/  @P2 LDC.64 R22, c[0x0][0x3b0] ;  /* 0x0000ec00ff162b82 */ /* 0x000ee20000000a00 */
[----:B0-----:R-:W-:-:S05]  /*0a00*/  IMAD.WIDE R18, R31, 0x8, R18 ;  /* 0x000000081f127825 */ /* 0x001fca00078e0212 */
[----:B------:R2:W4:Y:S01]  /*0a10*/  @P2 LDG.E.64.CONSTANT R20, desc[UR10][R18.64] ;  /* 0x0000000a12142981 */ /* 0x000522000c1e9b00 */
[----:B---3--:R-:W-:-:S06]  /*0a20*/  @P2 IMAD.WIDE R22, R14, 0x8, R22 ;  /* 0x000000080e162825 */ /* 0x008fcc00078e0216 */
[----:B------:R-:W4:Y:S01]  /*0a30*/  @P2 LDG.E.64.CONSTANT R22, desc[UR10][R22.64] ;  /* 0x0000000a16162981 */ /* 0x000f22000c1e9b00 */
[----:B-1----:R-:W-:-:S04]  /*0a40*/  IADD3 R27, PT, PT, R15, R10, RZ ;  /* 0x0000000a0f1b7210 */ /* 0x002fc80007ffe0ff */
[----:B------:R-:W-:-:S04]  /*0a50*/  ISETP.GE.AND P1, PT, R27, UR9, PT ;  /* 0x000000091b007c0c */ /* 0x000fc8000bf26270 */
[----:B------:R-:W-:-:S04]  /*0a60*/  ISETP.GT.AND P1, PT, R27, -0x1, !P1 ;  /* 0xffffffff1b00780c */ /* 0x000fc80004f24270 */
[----:B------:R-:W-:-:S13]  /*0a70*/  PLOP3.LUT P1, PT, P0, P1, PT, 0x80, 0x8 ;  /* 0x000000000008781c */ /* 0x000fda0000723070 */
[----:B------:R-:W0:Y:S01]  /*0a80*/  @P1 LDC.64 R24, c[0x0][0x3b0] ;  /* 0x0000ec00ff181b82 */ /* 0x000e220000000a00 */
[----:B--2---:R-:W-:-:S04]  /*0a90*/  IMAD.WIDE R18, R29, 0x8, R18 ;  /* 0x000000081d127825 */ /* 0x004fc800078e0212 */
[----:B------:R-:W-:Y:S01]  /*0aa0*/  IMAD.IADD R27, R27, 0x1, R10 ;  /* 0x000000011b1b7824 */ /* 0x000fe200078e020a */
[----:B----4-:R-:W-:Y:S01]  /*0ab0*/  @P2 DFMA R16, R20, R22, R16 ;  /* 0x000000161410222b */ /* 0x010fe20000000010 */
[----:B0-----:R-:W-:Y:S01]  /*0ac0*/  @P1 IMAD.WIDE R20, R13, 0x8, R24 ;  /* 0x000000080d141825 */ /* 0x001fe200078e0218 */
[----:B------:R-:W2:Y:S05]  /*0ad0*/  @P1 LDG.E.64.CONSTANT R22, desc[UR10][R18.64] ;  /* 0x0000000a12161981 */ /* 0x000eaa000c1e9b00 */
[----:B------:R-:W2:Y:S01]  /*0ae0*/  @P1 LDG.E.64.CONSTANT R20, desc[UR10][R20.64] ;  /* 0x0000000a14141981 */ /* 0x000ea2000c1e9b00 */
[----:B------:R-:W-:-:S04]  /*0af0*/  ISETP.GE.AND P2, PT, R27, UR9, PT ;  /* 0x000000091b007c0c */ /* 0x000fc8000bf46270 */
[----:B------:R-:W-:-:S04]  /*0b00*/  ISETP.GT.AND P2, PT, R27, -0x1, !P2 ;  /* 0xffffffff1b00780c */ /* 0x000fc80005744270 */
[----:B------:R-:W-:-:S13]  /*0b10*/  PLOP3.LUT P2, PT, P0, P2, PT, 0x80, 0x8 ;  /* 0x000000000008781c */ /* 0x000fda0000745070 */
[----:B------:R-:W0:Y:S02]  /*0b20*/  @P2 LDC.64 R24, c[0x0][0x3b0] ;  /* 0x0000ec00ff182b82 */ /* 0x000e240000000a00 */
[----:B0-----:R-:W-:Y:S01]  /*0b30*/  @P2 IMAD.WIDE R24, R34, 0x8, R24 ;  /* 0x0000000822182825 */ /* 0x001fe200078e0218 */
[----:B--2---:R-:W-:-:S03]  /*0b40*/  @P1 DFMA R16, R22, R20, R16 ;  /* 0x000000141610122b */ /* 0x004fc60000000010 */
[----:B------:R-:W-:Y:S01]  /*0b50*/  IMAD.WIDE R20, R29, 0x8, R18 ;  /* 0x000000081d147825 */ /* 0x000fe200078e0212 */
[----:B------:R-:W2:Y:S04]  /*0b60*/  @P2 LDG.E.64.CONSTANT R22, desc[UR10][R24.64] ;  /* 0x0000000a18162981 */ /* 0x000ea8000c1e9b00 */
[----:B------:R-:W2:Y:S01]  /*0b70*/  @P2 LDG.E.64.CONSTANT R24, desc[UR10][R20.64] ;  /* 0x0000000a14182981 */ /* 0x000ea2000c1e9b00 */
[----:B------:R-:W-:-:S04]  /*0b80*/  IADD3 R27, PT, PT, R27, R10, RZ ;  /* 0x0000000a1b1b7210 */ /* 0x000fc80007ffe0ff */
[----:B------:R-:W-:-:S04]  /*0b90*/  ISETP.GE.AND P1, PT, R27, UR9, PT ;  /* 0x000000091b007c0c */ /* 0x000fc8000bf26270 */
[----:B------:R-:W-:-:S04]  /*0ba0*/  ISETP.GT.AND P1, PT, R27, -0x1, !P1 ;  /* 0xffffffff1b00780c */ /* 0x000fc80004f24270 */
[----:B------:R-:W-:-:S13]  /*0bb0*/  PLOP3.LUT P1, PT, P0, P1, PT, 0x80, 0x8 ;  /* 0x000000000008781c */ /* 0x000fda0000723070 */
[----:B------:R-:W0:Y:S01]  /*0bc0*/  @P1 LDC.64 R18, c[0x0][0x3b0] ;  /* 0x0000ec00ff121b82 */ /* 0x000e220000000a00 */
[----:B------:R-:W-:Y:S01]  /*0bd0*/  IADD3 R27, PT, PT, R27, R10, RZ ;  /* 0x0000000a1b1b7210 */ /* 0x000fe20007ffe0ff */
[----:B--2---:R-:W-:Y:S01]  /*0be0*/  @P2 DFMA R16, R24, R22, R16 ;  /* 0x000000161810222b */ /* 0x004fe20000000010 */
[----:B0-----:R-:W-:-:S04]  /*0bf0*/  @P1 IMAD.WIDE R22, R36, 0x8, R18 ;  /* 0x0000000824161825 */ /* 0x001fc800078e0212 */
[----:B------:R-:W-:Y:S02]  /*0c00*/  IMAD.WIDE R18, R29, 0x8, R20 ;  /* 0x000000081d127825 */ /* 0x000fe400078e0214 */
[----:B------:R-:W2:Y:S04]  /*0c10*/  @P1 LDG.E.64.CONSTANT R22, desc[UR10][R22.64] ;  /* 0x0000000a16161981 */ /* 0x000ea8000c1e9b00 */
[----:B------:R-:W2:Y:S01]  /*0c20*/  @P1 LDG.E.64.CONSTANT R24, desc[UR10][R18.64] ;  /* 0x0000000a12181981 */ /* 0x000ea2000c1e9b00 */
[----:B------:R-:W-:-:S04]  /*0c30*/  ISETP.GE.AND P2, PT, R27, UR9, PT ;  /* 0x000000091b007c0c */ /* 0x000fc8000bf46270 */
[----:B------:R-:W-:-:S04]  /*0c40*/  ISETP.GT.AND P2, PT, R27, -0x1, !P2 ;  /* 0xffffffff1b00780c */ /* 0x000fc80005744270 */
[----:B------:R-:W-:-:S13]  /*0c50*/  PLOP3.LUT P2, PT, P0, P2, PT, 0x80, 0x8 ;  /* 0x000000000008781c */ /* 0x000fda0000745070 */
[----:B------:R-:W0:Y:S01]  /*0c60*/  @P2 LDC.64 R20, c[0x0][0x3b0] ;  /* 0x0000ec00ff142b82 */ /* 0x000e220000000a00 */
[----:B------:R-:W-:Y:S01]  /*0c70*/  IMAD.IADD R27, R27, 0x1, R10 ;  /* 0x000000011b1b7824 */ /* 0x000fe200078e020a */
[----:B--2---:R-:W-:Y:S01]  /*0c80*/  @P1 DFMA R16, R24, R22, R16 ;  /* 0x000000161810122b */ /* 0x004fe20000000010 */
[----:B0-----:R-:W-:-:S04]  /*0c90*/  @P2 IMAD.WIDE R24, R32, 0x8, R20 ;  /* 0x0000000820182825 */ /* 0x001fc800078e0214 */
[----:B------:R-:W-:Y:S01]  /*0ca0*/  IMAD.WIDE R20, R29, 0x8, R18 ;  /* 0x000000081d147825 */ /* 0x000fe200078e0212 */
[----:B------:R-:W2:Y:S04]  /*0cb0*/  @P2 LDG.E.64.CONSTANT R22, desc[UR10][R24.64] ;  /* 0x0000000a18162981 */ /* 0x000ea8000c1e9b00 */
[----:B------:R-:W2:Y:S01]  /*0cc0*/  @P2 LDG.E.64.CONSTANT R24, desc[UR10][R20.64] ;  /* 0x0000000a14182981 */ /* 0x000ea2000c1e9b00 */
        /* <DEDUP_REMOVED lines=9> */
[----:B------:R0:W2:Y:S01]  /*0d60*/  @P1 LDG.E.64.CONSTANT R24, desc[UR10][R18.64] ;  /* 0x0000000a12181981 */ /* 0x0000a2000c1e9b00 */
[C---:B------:R-:W-:Y:S02]  /*0d70*/  ISETP.GE.AND P2, PT, R27.reuse, UR9, PT ;  /* 0x000000091b007c0c */ /* 0x040fe4000bf46270 */
[C---:B------:R-:W-:Y:S02]  /*0d80*/  IADD3 R20, PT, PT, R27.reuse, R10, RZ ;  /* 0x0000000a1b147210 */ /* 0x040fe40007ffe0ff */
[----:B------:R-:W-:-:S02]  /*0d90*/  ISETP.GT.AND P2, PT, R27, -0x1, !P2 ;  /* 0xffffffff1b00780c */ /* 0x000fc40005744270 */
[C---:B------:R-:W-:Y:S02]  /*0da0*/  ISETP.GE.AND P3, PT, R20.reuse, UR9, PT ;  /* 0x0000000914007c0c */ /* 0x040fe4000bf66270 */
[----:B------:R-:W-:Y:S02]  /*0db0*/  PLOP3.LUT P2, PT, P0, P2, PT, 0x80, 0x8 ;  /* 0x000000000008781c */ /* 0x000fe40000745070 */
[----:B------:R-:W-:-:S04]  /*0dc0*/  ISETP.GT.AND P3, PT, R20, -0x1, !P3 ;  /* 0xffffffff1400780c */ /* 0x000fc80005f64270 */
[----:B------:R-:W-:-:S07]  /*0dd0*/  PLOP3.LUT P3, PT, P0, P3, PT, 0x80, 0x8 ;  /* 0x000000000008781c */ /* 0x000fce0000767070 */
[----:B------:R-:W1:Y:S01]  /*0de0*/  @P2 LDC.64 R20, c[0x0][0x3b0] ;  /* 0x0000ec00ff142b82 */ /* 0x000e620000000a00 */
[----:B0-----:R-:W-:-:S04]  /*0df0*/  IMAD.WIDE R18, R29, 0x8, R18 ;  /* 0x000000081d127825 */ /* 0x001fc800078e0212 */
[----:B-1----:R-:W-:-:S06]  /*0e00*/  @P2 IMAD.WIDE R20, R28, 0x8, R20 ;  /* 0x000000081c142825 */ /* 0x002fcc00078e0214 */
[----:B------:R-:W3:Y:S01]  /*0e10*/  @P2 LDG.E.64.CONSTANT R20, desc[UR10][R20.64] ;  /* 0x0000000a14142981 */ /* 0x000ee2000c1e9b00 */
[----:B--2---:R-:W-:Y:S01]  /*0e20*/  @P1 DFMA R16, R24, R22, R16 ;  /* 0x000000161810122b */ /* 0x004fe20000000010 */
[----:B------:R-:W0:Y:S02]  /*0e30*/  @P3 LDC.64 R22, c[0x0][0x3b0] ;  /* 0x0000ec00ff163b82 */ /* 0x000e240000000a00 */
[----:B------:R1:W3:Y:S02]  /*0e40*/  @P2 LDG.E.64.CONSTANT R24, desc[UR10][R18.64] ;  /* 0x0000000a12182981 */ /* 0x0002e4000c1e9b00 */
[----:B-1----:R-:W-:-:S06]  /*0e50*/  IMAD.WIDE R18, R29, 0x8, R18 ;  /* 0x000000081d127825 */ /* 0x002fcc00078e0212 */
[----:B------:R-:W2:Y:S01]  /*0e60*/  @P3 LDG.E.64.CONSTANT R18, desc[UR10][R18.64] ;  /* 0x0000000a12123981 */ /* 0x000ea2000c1e9b00 */
[----:B0-----:R-:W-:-:S06]  /*0e70*/  @P3 IMAD.WIDE R22, R30, 0x8, R22 ;  /* 0x000000081e163825 */ /* 0x001fcc00078e0216 */
[----:B------:R-:W2:Y:S01]  /*0e80*/  @P3 LDG.E.64.CONSTANT R22, desc[UR10][R22.64] ;  /* 0x0000000a16163981 */ /* 0x000ea2000c1e9b00 */
[----:B------:R-:W-:-:S04]  /*0e90*/  UIADD3 UR4, UPT, UPT, UR4, 0x8, URZ ;  /* 0x0000000804047890 */ /* 0x000fc8000fffe0ff */
[----:B------:R-:W-:Y:S01]  /*0ea0*/  UISETP.NE.AND UP0, UPT, UR4, URZ, UPT ;  /* 0x000000ff0400728c */ /* 0x000fe2000bf05270 */
[----:B------:R-:W-:Y:S01]  /*0eb0*/  IMAD R31, R29, 0x8, R31 ;  /* 0x000000081d1f7824 */ /* 0x000fe200078e021f */
[----:B------:R-:W-:Y:S01]  /*0ec0*/  LEA R15, R10, R15, 0x3 ;  /* 0x0000000f0a0f7211 */ /* 0x000fe200078e18ff */
[C---:B------:R-:W-:Y:S01]  /*0ed0*/  IMAD R13, R9.reuse, 0x8, R13 ;  /* 0x00000008090d7824 */ /* 0x040fe200078e020d */
[C---:B------:R-:W-:Y:S01]  /*0ee0*/  LEA R14, R9.reuse, R14, 0x3 ;  /* 0x0000000e090e7211 */ /* 0x040fe200078e18ff */
[C---:B------:R-:W-:Y:S01]  /*0ef0*/  IMAD R32, R9.reuse, 0x8, R32 ;  /* 0x0000000809207824 */ /* 0x040fe200078e0220 */
[C---:B------:R-:W-:Y:S01]  /*0f00*/  LEA R34, R9.reuse, R34, 0x3 ;  /* 0x0000002209227211 */ /* 0x040fe200078e18ff */
[C---:B------:R-:W-:Y:S01]  /*0f10*/  IMAD R30, R9.reuse, 0x8, R30 ;  /* 0x00000008091e7824 */ /* 0x040fe200078e021e */
[C---:B------:R-:W-:Y:S02]  /*0f20*/  LEA R36, R9.reuse, R36, 0x3 ;  /* 0x0000002409247211 */ /* 0x040fe400078e18ff */
[----:B------:R-:W-:-:S02]  /*0f30*/  LEA R26, R9, R26, 0x3 ;  /* 0x0000001a091a7211 */ /* 0x000fc400078e18ff */
[----:B------:R-:W-:Y:S01]  /*0f40*/  LEA R28, R9, R28, 0x3 ;  /* 0x0000001c091c7211 */ /* 0x000fe200078e18ff */
[----:B---3--:R-:W-:-:S08]  /*0f50*/  @P2 DFMA R16, R24, R20, R16 ;  /* 0x000000141810222b */ /* 0x008fd00000000010 */
[----:B--2---:R-:W-:Y:S01]  /*0f60*/  @P3 DFMA R16, R18, R22, R16 ;  /* 0x000000161210322b */ /* 0x004fe20000000010 */
[----:B------:R-:W-:Y:S10]  /*0f70*/  BRA.U UP0, `(.L_x_2) ;  /* 0xfffffff900847547 */ /* 0x000ff4000b83ffff */
[----:B------:R-:W-:-:S05]  /*0f80*/  UMOV UR4, UR5 ;  /* 0x0000000500047c82 */ /* 0x000fca0008000000 */
.L_x_1:
[----:B------:R-:W0:Y:S02]  /*0f90*/  LDCU UR7, c[0x0][0x3b8] ;  /* 0x00007700ff0777ac */ /* 0x000e240008000800 */
[----:B0-----:R-:W-:-:S04]  /*0fa0*/  ULOP3.LUT UR8, UR7, 0x7, URZ, 0xc0, !UPT ;  /* 0x0000000707087892 */ /* 0x001fc8000f8ec0ff */
[----:B------:R-:W-:-:S09]  /*0fb0*/  UISETP.NE.AND UP0, UPT, UR8, URZ, UPT ;  /* 0x000000ff0800728c */ /* 0x000fd2000bf05270 */
[----:B------:R-:W-:Y:S05]  /*0fc0*/  BRA.U !UP0, `(.L_x_3) ;  /* 0x0000000908107547 */ /* 0x000fea000b800000 */
[----:B------:R-:W-:Y:S02]  /*0fd0*/  ULOP3.LUT UR9, UR7, 0x3, URZ, 0xc0, !UPT ;  /* 0x0000000307097892 */ /* 0x000fe4000f8ec0ff */
[----:B------:R-:W-:Y:S02]  /*0fe0*/  UIADD3 UR7, UPT, UPT, UR8, -0x1, URZ ;  /* 0xffffffff08077890 */ /* 0x000fe4000fffe0ff */
[----:B------:R-:W-:Y:S02]  /*0ff0*/  UISETP.NE.AND UP1, UPT, UR9, URZ, UPT ;  /* 0x000000ff0900728c */ /* 0x000fe4000bf25270 */
[----:B------:R-:W-:-:S09]  /*1000*/  UISETP.GE.U32.AND UP0, UPT, UR7, 0x3, UPT ;  /* 0x000000030700788c */ /* 0x000fd2000bf06070 */
[----:B------:R-:W-:Y:S05]  /*1010*/  BRA.U !UP0, `(.L_x_4) ;  /* 0x0000000108f47547 */ /* 0x000fea000b800000 */
[----:B------:R-:W0:Y:S01]  /*1020*/  LDC R13, c[0x0][0x380] ;  /* 0x0000e000ff0d7b82 */ /* 0x000e220000000800 */
[----:B------:R-:W1:Y:S07]  /*1030*/  LDCU UR7, c[0x0][0x3a0] ;  /* 0x00007400ff0777ac */ /* 0x000e6e0008000800 */
[----:B------:R-:W2:Y:S08]  /*1040*/  LDC R14, c[0x0][0x3b8] ;  /* 0x0000ee00ff0e7b82 */ /* 0x000eb00000000800 */
[----:B------:R-:W3:Y:S01]  /*1050*/  LDC.64 R30, c[0x0][0x3c8] ;  /* 0x0000f200ff1e7b82 */ /* 0x000ee20000000a00 */
[----:B0-----:R-:W-:-:S05]  /*1060*/  IMAD R13, R10, UR4, -R13 ;  /* 0x000000040a0d7c24 */ /* 0x001fca000f8e0a0d */
[----:B------:R-:W-:Y:S02]  /*1070*/  IADD3 R35, PT, PT, R4, R13, RZ ;  /* 0x0000000d04237210 */ /* 0x000fe40007ffe0ff */
[----:B------:R-:W0:Y:S01]  /*1080*/  LDC R13, c[0x0][0x3c0] ;  /* 0x0000f000ff0d7b82 */ /* 0x000e220000000800 */
[----:B--2---:R-:W-:Y:S01]  /*1090*/  IMAD R14, R11, R14, UR4 ;  /* 0x000000040b0e7e24 */ /* 0x004fe2000f8e020e */
[C---:B-1----:R-:W-:Y:S02]  /*10a0*/  ISETP.GE.AND P1, PT, R35.reuse, UR7, PT ;  /* 0x0000000723007c0c */ /* 0x042fe4000bf26270 */
[C---:B------:R-:W-:Y:S02]  /*10b0*/  IADD3 R15, PT, PT, R35.reuse, R10, RZ ;  /* 0x0000000a230f7210 */ /* 0x040fe40007ffe0ff */
[----:B------:R-:W-:Y:S02]  /*10c0*/  ISETP.GT.AND P1, PT, R35, -0x1, !P1 ;  /* 0xffffffff2300780c */ /* 0x000fe40004f24270 */
[C---:B------:R-:W-:Y:S01]  /*10d0*/  ISETP.GE.AND P2, PT, R15.reuse, UR7, PT ;  /* 0x000000070f007c0c */ /* 0x040fe2000bf46270 */
[----:B------:R-:W-:Y:S01]  /*10e0*/  IMAD.IADD R21, R15, 0x1, R10 ;  /* 0x000000010f157824 */ /* 0x000fe200078e020a */
[----:B------:R-:W-:-:S02]  /*10f0*/  PLOP3.LUT P1, PT, P0, P1, PT, 0x80, 0x8 ;  /* 0x000000000008781c */ /* 0x000fc40000723070 */
[----:B------:R-:W-:Y:S02]  /*1100*/  ISETP.GT.AND P2, PT, R15, -0x1, !P2 ;  /* 0xffffffff0f00780c */ /* 0x000fe40005744270 */
[C---:B------:R-:W-:Y:S02]  /*1110*/  ISETP.GE.AND P4, PT, R21.reuse, UR7, PT ;  /* 0x0000000715007c0c */ /* 0x040fe4000bf86270 */
[----:B------:R-:W-:Y:S02]  /*1120*/  PLOP3.LUT P2, PT, P0, P2, PT, 0x80, 0x8 ;  /* 0x000000000008781c */ /* 0x000fe40000745070 */
[C---:B------:R-:W-:Y:S02]  /*1130*/  IADD3 R33, PT, PT, R21.reuse, R10, RZ ;  /* 0x0000000a15217210 */ /* 0x040fe40007ffe0ff */
[----:B------:R-:W-:Y:S02]  /*1140*/  ISETP.GT.AND P4, PT, R21, -0x1, !P4 ;  /* 0xffffffff1500780c */ /* 0x000fe40006784270 */
[C---:B------:R-:W-:Y:S01]  /*1150*/  ISETP.GE.AND P3, PT, R33.reuse, UR7, PT ;  /* 0x0000000721007c0c */ /* 0x040fe2000bf66270 */
[----:B------:R-:W1:Y:S01]  /*1160*/  @P1 LDC R20, c[0x0][0x3a8] ;  /* 0x0000ea00ff141b82 */ /* 0x000e620000000800 */
[----:B------:R-:W-:Y:S01]  /*1170*/  PLOP3.LUT P4, PT, P0, P4, PT, 0x80, 0x8 ;  /* 0x000000000008781c */ /* 0x000fe20000789070 */
[----:B------:R-:W-:Y:S01]  /*1180*/  @P1 IMAD R35, R12, UR7, R35 ;  /* 0x000000070c231c24 */ /* 0x000fe2000f8e0223 */
[----:B------:R-:W-:Y:S01]  /*1190*/  ISETP.GT.AND P3, PT, R33, -0x1, !P3 ;  /* 0xffffffff2100780c */ /* 0x000fe20005f64270 */
[----:B0-----:R-:W-:-:S03]  /*11a0*/  IMAD R37, R14, R13, R0 ;  /* 0x0000000d0e257224 */ /* 0x001fc600078e0200 */
[----:B------:R-:W-:Y:S01]  /*11b0*/  PLOP3.LUT P3, PT, P0, P3, PT, 0x80, 0x8 ;  /* 0x000000000008781c */ /* 0x000fe20000767070 */
[----:B------:R-:W0:Y:S01]  /*11c0*/  @P1 LDC.64 R26, c[0x0][0x3b0] ;  /* 0x0000ec00ff1a1b82 */ /* 0x000e220000000a00 */
[----:B---3--:R-:W-:-:S07]  /*11d0*/  IMAD.WIDE R30, R37, 0x8, R30 ;  /* 0x00000008251e7825 */ /* 0x008fce00078e021e */
[----:B------:R-:W2:Y:S08]  /*11e0*/  @P2 LDC R29, c[0x0][0x3a8] ;  /* 0x0000ea00ff1d2b82 */ /* 0x000eb00000000800 */
[----:B------:R-:W3:Y:S01]  /*11f0*/  @P2 LDC.64 R22, c[0x0][0x3b0] ;  /* 0x0000ec00ff162b82 */ /* 0x000ee20000000a00 */
[----:B-1----:R-:W-:Y:S02]  /*1200*/  @P1 IMAD R14, R35, R20, R2 ;  /* 0x00000014230e1224 */ /* 0x002fe400078e0202 */
[----:B------:R-:W-:-:S05]  /*1210*/  @P2 IMAD R20, R12, UR7, R15 ;  /* 0x000000070c142c24 */ /* 0x000fca000f8e020f */
[----:B------:R-:W1:Y:S01]  /*1220*/  @P4 LDC R25, c[0x0][0x3a8] ;  /* 0x0000ea00ff194b82 */ /* 0x000e620000000800 */
[----:B0-----:R-:W-:-:S04]  /*1230*/  @P1 IMAD.WIDE R26, R14, 0x8, R26 ;  /* 0x000000080e1a1825 */ /* 0x001fc800078e021a */
[----:B------:R-:W-:Y:S02]  /*1240*/  @P4 IMAD R24, R12, UR7, R21 ;  /* 0x000000070c184c24 */ /* 0x000fe4000f8e0215 */
[----:B------:R-:W4:Y:S01]  /*1250*/  @P1 LDG.E.64.CONSTANT R26, desc[UR10][R26.64] ;  /* 0x0000000a1a1a1981 */ /* 0x000f22000c1e9b00 */
[----:B------:R-:W0:Y:S01]  /*1260*/  @P4 LDC.64 R18, c[0x0][0x3b0] ;  /* 0x0000ec00ff124b82 */ /* 0x000e220000000a00 */
[----:B--2---:R-:W-:Y:S02]  /*1270*/  @P2 IMAD R37, R20, R29, R2 ;  /* 0x0000001d14252224 */ /* 0x004fe400078e0202 */
[----:B------:R-:W4:Y:S05]  /*1280*/  @P1 LDG.E.64.CONSTANT R28, desc[UR10][R30.64] ;  /* 0x0000000a1e1c1981 */ /* 0x000f2a000c1e9b00 */
[----:B------:R-:W2:Y:S08]  /*1290*/  @P3 LDC R35, c[0x0][0x3a8] ;  /* 0x0000ea00ff233b82 */ /* 0x000eb00000000800 */
[----:B------:R-:W5:Y:S01]  /*12a0*/  @P3 LDC.64 R14, c[0x0][0x3b0] ;  /* 0x0000ec00ff0e3b82 */ /* 0x000f620000000a00 */
[----:B---3--:R-:W-:-:S04]  /*12b0*/  @P2 IMAD.WIDE R22, R37, 0x8, R22 ;  /* 0x0000000825162825 */ /* 0x008fc800078e0216 */
[----:B------:R-:W-:Y:S02]  /*12c0*/  IMAD.WIDE R20, R13, 0x8, R30 ;  /* 0x000000080d147825 */ /* 0x000fe400078e021e */
[----:B------:R-:W3:Y:S02]  /*12d0*/  @P2 LDG.E.64.CONSTANT R22, desc[UR10][R22.64] ;  /* 0x0000000a16162981 */ /* 0x000ee4000c1e9b00 */
[----:B-1----:R-:W-:Y:S02]  /*12e0*/  @P4 IMAD R37, R24, R25, R2 ;  /* 0x0000001918254224 */ /* 0x002fe400078e0202 */
[----:B------:R-:W3:Y:S01]  /*12f0*/  @P2 LDG.E.64.CONSTANT R24, desc[UR10][R20.64] ;  /* 0x0000000a14182981 */ /* 0x000ee2000c1e9b00 */
[----:B------:R-:W-:Y:S02]  /*1300*/  @P3 IMAD R34, R12, UR7, R33 ;  /* 0x000000070c223c24 */ /* 0x000fe4000f8e0221 */
[----:B0-----:R-:W-:-:S04]  /*1310*/  @P4 IMAD.WIDE R18, R37, 0x8, R18 ;  /* 0x0000000825124825 */ /* 0x001fc800078e0212 */
[C---:B------:R-:W-:Y:S02]  /*1320*/  IMAD.WIDE R32, R13.reuse, 0x8, R20 ;  /* 0x000000080d207825 */ /* 0x040fe400078e0214 */
[----:B------:R-:W3:Y:S02]  /*1330*/  @P4 LDG.E.64.CONSTANT R18, desc[UR10][R18.64] ;  /* 0x0000000a12124981 */ /* 0x000ee4000c1e9b00 */
[----:B--2---:R-:W-:Y:S02]  /*1340*/  @P3 IMAD R37, R34, R35, R2 ;  /* 0x0000002322253224 */ /* 0x004fe400078e0202 */
[----:B------:R-:W2:Y:S01]  /*1350*/  @P4 LDG.E.64.CONSTANT R30, desc[UR10][R32.64] ;  /* 0x0000000a201e4981 */ /* 0x000ea2000c1e9b00 */
[----:B------:R-:W-:-:S04]  /*1360*/  IMAD.WIDE R34, R13, 0x8, R32 ;  /* 0x000000080d227825 */ /* 0x000fc800078e0220 */
[----:B-----5:R-:W-:Y:S02]  /*1370*/  @P3 IMAD.WIDE R14, R37, 0x8, R14 ;  /* 0x00000008250e3825 */ /* 0x020fe400078e020e */
[----:B------:R-:W5:Y:S04]  /*1380*/  @P3 LDG.E.64.CONSTANT R34, desc[UR10][R34.64] ;  /* 0x0000000a22223981 */ /* 0x000f68000c1e9b00 */
[----:B------:R-:W5:Y:S01]  /*1390*/  @P3 LDG.E.64.CONSTANT R14, desc[UR10][R14.64] ;  /* 0x0000000a0e0e3981 */ /* 0x000f62000c1e9b00 */
[----:B------:R-:W-:Y:S01]  /*13a0*/  UIADD3 UR4, UPT, UPT, UR4, 0x4, URZ ;  /* 0x0000000404047890 */ /* 0x000fe2000fffe0ff */
[----:B----4-:R-:W-:-:S08]  /*13b0*/  @P1 DFMA R16, R28, R26, R16 ;  /* 0x0000001a1c10122b */ /* 0x010fd00000000010 */
[----:B---3--:R-:W-:-:S08]  /*13c0*/  @P2 DFMA R16, R24, R22, R16 ;  /* 0x000000161810222b */ /* 0x008fd00000000010 */
[----:B--2---:R-:W-:-:S08]  /*13d0*/  @P4 DFMA R16, R30, R18, R16 ;  /* 0x000000121e10422b */ /* 0x004fd00000000010 */
[----:B-----5:R-:W-:-:S11]  /*13e0*/  @P3 DFMA R16, R34, R14, R16 ;  /* 0x0000000e2210322b */ /* 0x020fd60000000010 */
.L_x_4:
[----:B------:R-:W-:Y:S05]  /*13f0*/  BRA.U !UP1, `(.L_x_3) ;  /* 0x0000000509047547 */ /* 0x000fea000b800000 */
[----:B------:R-:W0:Y:S01]  /*1400*/  LDC R26, c[0x0][0x3b8] ;  /* 0x0000ee00ff1a7b82 */ /* 0x000e220000000800 */
[----:B------:R-:W-:Y:S01]  /*1410*/  UISETP.NE.AND UP0, UPT, UR9, 0x1, UPT ;  /* 0x000000010900788c */ /* 0x000fe2000bf05270 */
[----:B0-----:R-:W-:-:S08]  /*1420*/  LOP3.LUT P3, RZ, R26, 0x1, RZ, 0xc0, !PT ;  /* 0x000000011aff7812 */ /* 0x001fd0000786c0ff */
[----:B------:R-:W-:Y:S05]  /*1430*/  BRA.U !UP0, `(.L_x_5) ;  /* 0x00000001088c7547 */ /* 0x000fea000b800000 */
[----:B------:R-:W0:Y:S01]  /*1440*/  LDC R13, c[0x0][0x380] ;  /* 0x0000e000ff0d7b82 */ /* 0x000e220000000800 */
[----:B------:R-:W1:Y:S07]  /*1450*/  LDCU UR7, c[0x0][0x3a0] ;  /* 0x00007400ff0777ac */ /* 0x000e6e0008000800 */
[----:B------:R-:W2:Y:S08]  /*1460*/  LDC R18, c[0x0][0x3b8] ;  /* 0x0000ee00ff127b82 */ /* 0x000eb00000000800 */
[----:B------:R-:W3:Y:S01]  /*1470*/  LDC R25, c[0x0][0x3c0] ;  /* 0x0000f000ff197b82 */ /* 0x000ee20000000800 */
[----:B0-----:R-:W-:-:S07]  /*1480*/  IMAD R13, R10, UR4, -R13 ;  /* 0x000000040a0d7c24 */ /* 0x001fce000f8e0a0d */
[----:B------:R-:W0:Y:S01]  /*1490*/  LDC.64 R22, c[0x0][0x3c8] ;  /* 0x0000f200ff167b82 */ /* 0x000e220000000a00 */
[----:B------:R-:W-:Y:S01]  /*14a0*/  IADD3 R13, PT, PT, R4, R13, RZ ;  /* 0x0000000d040d7210 */ /* 0x000fe20007ffe0ff */
[----:B--2---:R-:W-:-:S03]  /*14b0*/  IMAD R18, R11, R18, UR4 ;  /* 0x000000040b127e24 */ /* 0x004fc6000f8e0212 */
[C---:B-1----:R-:W-:Y:S01]  /*14c0*/  ISETP.GE.AND P1, PT, R13.reuse, UR7, PT ;  /* 0x000000070d007c0c */ /* 0x042fe2000bf26270 */
[----:B------:R-:W-:-:S03]  /*14d0*/  IMAD.IADD R19, R13, 0x1, R10 ;  /* 0x000000010d137824 */ /* 0x000fc600078e020a */
[----:B------:R-:W-:Y:S02]  /*14e0*/  ISETP.GT.AND P1, PT, R13, -0x1, !P1 ;  /* 0xffffffff0d00780c */ /* 0x000fe40004f24270 */
[C---:B------:R-:W-:Y:S01]  /*14f0*/  ISETP.GE.AND P2, PT, R19.reuse, UR7, PT ;  /* 0x0000000713007c0c */ /* 0x040fe2000bf46270 */
[----:B---3--:R-:W-:Y:S01]  /*1500*/  IMAD R27, R18, R25, R0 ;  /* 0x00000019121b7224 */ /* 0x008fe200078e0200 */
[----:B------:R-:W-:Y:S02]  /*1510*/  PLOP3.LUT P1, PT, P0, P1, PT, 0x80, 0x8 ;  /* 0x000000000008781c */ /* 0x000fe40000723070 */
[----:B------:R-:W-:-:S04]  /*1520*/  ISETP.GT.AND P2, PT, R19, -0x1, !P2 ;  /* 0xffffffff1300780c */ /* 0x000fc80005744270 */
[----:B------:R-:W-:Y:S01]  /*1530*/  PLOP3.LUT P2, PT, P0, P2, PT, 0x80, 0x8 ;  /* 0x000000000008781c */ /* 0x000fe20000745070 */
[----:B0-----:R-:W-:-:S06]  /*1540*/  IMAD.WIDE R22, R27, 0x8, R22 ;  /* 0x000000081b167825 */ /* 0x001fcc00078e0216 */
[----:B------:R-:W0:Y:S01]  /*1550*/  @P1 LDC R24, c[0x0][0x3a8] ;  /* 0x0000ea00ff181b82 */ /* 0x000e220000000800 */
[----:B------:R-:W-:-:S05]  /*1560*/  @P1 IMAD R13, R12, UR7, R13 ;  /* 0x000000070c0d1c24 */ /* 0x000fca000f8e020d */
[----:B------:R-:W-:Y:S02]  /*1570*/  @P2 IMAD R19, R12, UR7, R19 ;  /* 0x000000070c132c24 */ /* 0x000fe4000f8e0213 */
[----:B------:R-:W1:Y:S08]  /*1580*/  @P1 LDC.64 R14, c[0x0][0x3b0] ;  /* 0x0000ec00ff0e1b82 */ /* 0x000e700000000a00 */
[----:B------:R-:W2:Y:S08]  /*1590*/  @P2 LDC R28, c[0x0][0x3a8] ;  /* 0x0000ea00ff1c2b82 */ /* 0x000eb00000000800 */
[----:B------:R-:W3:Y:S01]  /*15a0*/  @P2 LDC.64 R20, c[0x0][0x3b0] ;  /* 0x0000ec00ff142b82 */ /* 0x000ee20000000a00 */
[----:B0-----:R-:W-:-:S04]  /*15b0*/  @P1 IMAD R13, R13, R24, R2 ;  /* 0x000000180d0d1224 */ /* 0x001fc800078e0202 */
[----:B-1----:R-:W-:-:S04]  /*15c0*/  @P1 IMAD.WIDE R14, R13, 0x8, R14 ;  /* 0x000000080d0e1825 */ /* 0x002fc800078e020e */
[----:B------:R-:W-:Y:S02]  /*15d0*/  @P2 IMAD.WIDE R24, R25, 0x8, R22 ;  /* 0x0000000819182825 */ /* 0x000fe400078e0216 */
[----:B------:R-:W4:Y:S02]  /*15e0*/  @P1 LDG.E.64.CONSTANT R14, desc[UR10][R14.64] ;  /* 0x0000000a0e0e1981 */ /* 0x000f24000c1e9b00 */
[----:B--2---:R-:W-:Y:S02]  /*15f0*/  @P2 IMAD R13, R19, R28, R2 ;  /* 0x0000001c130d2224 */ /* 0x004fe400078e0202 */
[----:B------:R-:W4:Y:S04]  /*1600*/  @P1 LDG.E.64.CONSTANT R18, desc[UR10][R22.64] ;  /* 0x0000000a16121981 */ /* 0x000f28000c1e9b00 */
[----:B------:R-:W2:Y:S01]  /*1610*/  @P2 LDG.E.64.CONSTANT R24, desc[UR10][R24.64] ;  /* 0x0000000a18182981 */ /* 0x000ea2000c1e9b00 */
[----:B---3--:R-:W-:-:S06]  /*1620*/  @P2 IMAD.WIDE R20, R13, 0x8, R20 ;  /* 0x000000080d142825 */ /* 0x008fcc00078e0214 */
[----:B------:R-:W2:Y:S01]  /*1630*/  @P2 LDG.E.64.CONSTANT R20, desc[UR10][R20.64] ;  /* 0x0000000a14142981 */ /* 0x000ea2000c1e9b00 */
[----:B------:R-:W-:Y:S01]  /*1640*/  UIADD3 UR4, UPT, UPT, UR4, 0x2, URZ ;  /* 0x0000000204047890 */ /* 0x000fe2000fffe0ff */
[----:B----4-:R-:W-:-:S08]  /*1650*/  @P1 DFMA R16, R18, R14, R16 ;  /* 0x0000000e1210122b */ /* 0x010fd00000000010 */
[----:B--2---:R-:W-:-:S11]  /*1660*/  @P2 DFMA R16, R24, R20, R16 ;  /* 0x000000141810222b */ /* 0x004fd60000000010 */
.L_x_5:
[----:B------:R-:W-:Y:S05]  /*1670*/  @!P3 BRA `(.L_x_3) ;  /* 0x000000000064b947 */ /* 0x000fea0003800000 */
[----:B------:R-:W0:Y:S01]  /*1680*/  LDC R13, c[0x0][0x380] ;  /* 0x0000e000ff0d7b82 */ /* 0x000e220000000800 */
[----:B------:R-:W1:Y:S01]  /*1690*/  LDCU UR13, c[0x0][0x3a0] ;  /* 0x00007400ff0d77ac */ /* 0x000e620008000800 */
[----:B------:R-:W-:Y:S01]  /*16a0*/  BSSY.RECONVERGENT B0, `(.L_x_3) ;  /* 0x0000016000007945 */ /* 0x000fe20003800200 */
[----:B------:R-:W2:Y:S01]  /*16b0*/  LDCU UR7, c[0x0][0x3c0] ;  /* 0x00007800ff0777ac */ /* 0x000ea20008000800 */
[----:B0-----:R-:W-:-:S05]  /*16c0*/  IMAD R13, R10, UR4, -R13 ;  /* 0x000000040a0d7c24 */ /* 0x001fca000f8e0a0d */
[----:B------:R-:W-:Y:S01]  /*16d0*/  IADD3 R19, PT, PT, R4, R13, RZ ;  /* 0x0000000d04137210 */ /* 0x000fe20007ffe0ff */
[----:B------:R-:W-:-:S03]  /*16e0*/  IMAD R13, R11, R26, UR4 ;  /* 0x000000040b0d7e24 */ /* 0x000fc6000f8e021a */
[----:B-1----:R-:W-:Y:S01]  /*16f0*/  ISETP.GE.AND P1, PT, R19, UR13, PT ;  /* 0x0000000d13007c0c */ /* 0x002fe2000bf26270 */
[----:B--2---:R-:W-:-:S03]  /*1700*/  IMAD R10, R13, UR7, R0 ;  /* 0x000000070d0a7c24 */ /* 0x004fc6000f8e0200 */
[----:B------:R-:W-:-:S04]  /*1710*/  ISETP.GT.AND P1, PT, R19, -0x1, !P1 ;  /* 0xffffffff1300780c */ /* 0x000fc80004f24270 */
[----:B------:R-:W-:-:S13]  /*1720*/  PLOP3.LUT P1, PT, P0, P1, PT, 0x80, 0x8 ;  /* 0x000000000008781c */ /* 0x000fda0000723070 */
[----:B------:R-:W-:Y:S05]  /*1730*/  @!P1 BRA `(.L_x_6) ;  /* 0x0000000000309947 */ /* 0x000fea0003800000 */
[----:B------:R-:W0:Y:S01]  /*1740*/  LDC.64 R14, c[0x0][0x3b0] ;  /* 0x0000ec00ff0e7b82 */ /* 0x000e220000000a00 */
[----:B------:R-:W1:Y:S01]  /*1750*/  LDCU.64 UR8, c[0x0][0x3c8] ;  /* 0x00007900ff0877ac */ /* 0x000e620008000a00 */
[----:B------:R-:W-:Y:S01]  /*1760*/  IMAD R13, R12, UR13, R19 ;  /* 0x0000000d0c0d7c24 */ /* 0x000fe2000f8e0213 */
[----:B------:R-:W-:Y:S01]  /*1770*/  SHF.R.S32.HI R21, RZ, 0x1f, R10 ;  /* 0x0000001fff157819 */ /* 0x000fe2000001140a */
[----:B------:R-:W2:Y:S01]  /*1780*/  LDCU UR4, c[0x0][0x3a8] ;  /* 0x00007500ff0477ac */ /* 0x000ea20008000800 */
[----:B-1----:R-:W-:Y:S01]  /*1790*/  LEA R12, P0, R10, UR8, 0x3 ;  /* 0x000000080a0c7c11 */ /* 0x002fe2000f8018ff */
[----:B--2---:R-:W-:-:S03]  /*17a0*/  IMAD R19, R13, UR4, R2 ;  /* 0x000000040d137c24 */ /* 0x004fc6000f8e0202 */
[----:B------:R-:W-:Y:S01]  /*17b0*/  LEA.HI.X R13, R10, UR9, R21, 0x3, P0 ;  /* 0x000000090a0d7c11 */ /* 0x000fe200080f1c15 */
[----:B0-----:R-:W-:-:S05]  /*17c0*/  IMAD.WIDE R14, R19, 0x8, R14 ;  /* 0x00000008130e7825 */ /* 0x001fca00078e020e */
[----:B------:R-:W2:Y:S04]  /*17d0*/  LDG.E.64.CONSTANT R12, desc[UR10][R12.64] ;  /* 0x0000000a0c0c7981 */ /* 0x000ea8000c1e9b00 */
[----:B------:R-:W2:Y:S02]  /*17e0*/  LDG.E.64.CONSTANT R14, desc[UR10][R14.64] ;  /* 0x0000000a0e0e7981 */ /* 0x000ea4000c1e9b00 */
[----:B--2---:R-:W-:-:S11]  /*17f0*/  DFMA R16, R12, R14, R16 ;  /* 0x0000000e0c10722b */ /* 0x004fd60000000010 */
.L_x_6:
[----:B------:R-:W-:Y:S05]  /*1800*/  BSYNC.RECONVERGENT B0 ;  /* 0x0000000000007941 */ /* 0x000fea0003800200 */
.L_x_3:
[----:B------:R-:W0:Y:S01]  /*1810*/  LDCU UR4, c[0x0][0x3bc] ;  /* 0x00007780ff0477ac */ /* 0x000e220008000800 */
[----:B------:R-:W-:-:S04]  /*1820*/  IADD3 R11, PT, PT, R11, 0x1, RZ ;  /* 0x000000010b0b7810 */ /* 0x000fc80007ffe0ff */
[----:B0-----:R-:W-:-:S13]  /*1830*/  ISETP.NE.AND P0, PT, R11, UR4, PT ;  /* 0x000000040b007c0c */ /* 0x001fda000bf05270 */
[----:B------:R-:W-:Y:S05]  /*1840*/  @P0 BRA `(.L_x_7) ;  /* 0xffffffec00b40947 */ /* 0x000fea000383ffff */
.L_x_0:
[----:B------:R-:W0:Y:S01]  /*1850*/  LDCU.64 UR8, c[0x0][0x388] ;  /* 0x00007100ff0877ac */ /* 0x000e220008000a00 */
[----:B------:R-:W1:Y:S01]  /*1860*/  LDC.64 R6, c[0x0][0x398] ;  /* 0x0000e600ff067b82 */ /* 0x000e620000000a00 */
[----:B------:R-:W2:Y:S01]  /*1870*/  LDCU UR4, c[0x0][0x390] ;  /* 0x00007200ff0477ac */ /* 0x000ea20008000800 */
[----:B0-----:R-:W-:-:S04]  /*1880*/  IMAD R3, R0, UR9, R3 ;  /* 0x0000000900037c24 */ /* 0x001fc8000f8e0203 */
[----:B------:R-:W-:-:S04]  /*1890*/  IMAD R3, R3, UR8, R4 ;  /* 0x0000000803037c24 */ /* 0x000fc8000f8e0204 */
[----:B--2---:R-:W-:-:S04]  /*18a0*/  IMAD R3, R3, UR4, R2 ;  /* 0x0000000403037c24 */ /* 0x004fc8000f8e0202 */
[----:B-1----:R-:W-:-:S05]  /*18b0*/  IMAD.WIDE R2, R3, 0x8, R6 ;  /* 0x0000000803027825 */ /* 0x002fca00078e0206 */
[----:B------:R-:W-:Y:S01]  /*18c0*/  STG.E.64 desc[UR10][R2.64], R16 ;  /* 0x0000001002007986 */ /* 0x000fe2000c101b0a */
[----:B------:R-:W-:Y:S05]  /*18d0*/  EXIT ;  /* 0x000000000000794d */ /* 0x000fea0003800000 */
.L_x_8:
[----:B------:R-:W-:-:S00]  /*18e0*/  BRA `(.L_x_8) ;  /* 0xfffffffc00fc7947 */ /* 0x000fc0000383ffff */
[----:B------:R-:W-:-:S00]  /*18f0*/  NOP ;  /* 0x0000000000007918 */ /* 0x000fc00000000000 */
        /* <DEDUP_REMOVED lines=8> */
.L_x_9:


//--------------------- .nv.shared.reserved.0     --------------------------
	.section	.nv.shared.reserved.0,"aw",@nobits
	.weak		__nv_reservedSMEM_offset_0_alias
	.size		__nv_reservedSMEM_offset_0_alias, 0, 64
	.other		__nv_reservedSMEM_offset_0_alias,@"STO_CUDA_RESERVED_SHARED STV_DEFAULT"
__nv_reservedSMEM_offset_0_alias:
	.zero		0
	.zero		64


//--------------------- .nv.constant0.Run         --------------------------
	.section	.nv.constant0.Run,"a",@progbits
	.sectionflags	@""
	.align	4
.nv.constant0.Run:
	.zero		976


//--------------------- SYMBOLS --------------------------

	.type		.nv.reservedSmem.offset0,@object
	.size		.nv.reservedSmem.offset0,0x4
